def gluon_tcgen05(
    a_ptr,
    b_ptr,
    c_ptr,
    M,
    N,
    K,
    stride_am,
    stride_bk,
    stride_cm,
    BLOCK_M: gl.constexpr,
    BLOCK_N: gl.constexpr,
    BLOCK_K: gl.constexpr,
    DTYPE: gl.constexpr,
    A_LAYOUT: gl.constexpr,
    B_LAYOUT: gl.constexpr,
    C_LAYOUT: gl.constexpr,
    B_SHAPE: gl.constexpr,
    TMEM_LAYOUT: gl.constexpr,
    TMEM_REG: gl.constexpr,
    TRANS_B: gl.constexpr,
    NUM_BUFFERS: gl.constexpr,
):
    a_desc = tma.make_tensor_descriptor(
        a_ptr, [M, K], [stride_am, 1], [BLOCK_M, BLOCK_K], A_LAYOUT
    )
    b_desc = tma.make_tensor_descriptor(
        b_ptr,
        [N, K] if TRANS_B else [K, N],
        [stride_bk, 1],
        B_SHAPE,
        B_LAYOUT,
    )
    c_desc = tma.make_tensor_descriptor(
        c_ptr, [M, N], [stride_cm, 1], [BLOCK_M, BLOCK_N], C_LAYOUT
    )

    a_bufs = gl.allocate_shared_memory(
        DTYPE, [NUM_BUFFERS, BLOCK_M, BLOCK_K], A_LAYOUT
    )
    b_bufs = gl.allocate_shared_memory(DTYPE, [NUM_BUFFERS] + B_SHAPE, B_LAYOUT)

    pid_m = gl.program_id(0)
    pid_n = gl.program_id(1)
    off_m = pid_m * BLOCK_M
    off_n = pid_n * BLOCK_N

    tma_bars = gl.allocate_shared_memory(
        gl.int64, [NUM_BUFFERS, 1], mbarrier.MBarrierLayout()
    )
    mma_bars = gl.allocate_shared_memory(
        gl.int64, [NUM_BUFFERS, 1], mbarrier.MBarrierLayout()
    )
    for i in gl.static_range(NUM_BUFFERS):
        mbarrier.init(tma_bars.index(i), count=1)
        mbarrier.init(mma_bars.index(i), count=1)

    acc_tmem = allocate_tensor_memory(gl.float32, [BLOCK_M, BLOCK_N], TMEM_LAYOUT)
    idx = 0
    phase = 0
    use_acc = False
    for k in range(0, K, BLOCK_K):
        a = a_bufs.index(idx)
        b = b_bufs.index(idx)
        tma_bar = tma_bars.index(idx)
        mma_bar = mma_bars.index(idx)
        mbarrier.expect(
            tma_bar, a_desc.block_type.nbytes + b_desc.block_type.nbytes
        )
        tma.async_copy_global_to_shared(a_desc, [off_m, k], tma_bar, a)
        tma.async_copy_global_to_shared(
            b_desc, [off_n, k] if TRANS_B else [k, off_n], tma_bar, b
        )
        mbarrier.wait(tma_bar, phase=phase)

        if TRANS_B:
            b = b.permute((1, 0))
        tcgen05_mma(a, b, acc_tmem, use_acc=use_acc)
        tcgen05_commit(mma_bar)
        mbarrier.wait(mma_bar, phase=phase)
        use_acc = True

        idx += 1
        if idx == NUM_BUFFERS:
            idx = 0
            phase ^= 1

    for i in gl.static_range(NUM_BUFFERS):
        mbarrier.invalidate(tma_bars.index(i))
        mbarrier.invalidate(mma_bars.index(i))

    acc = acc_tmem.load(TMEM_REG)
    c_smem = gl.allocate_shared_memory(DTYPE, [BLOCK_M, BLOCK_N], C_LAYOUT)
    c_smem.store(acc.to(DTYPE))
    fence_async_shared()
    tma.async_copy_shared_to_global(c_desc, [off_m, off_n], c_smem)
    tma.store_wait(pendings=0)

# config = {"BLOCK_K": 64, "BLOCK_M": 128, "BLOCK_N": 256, "arch": "sm_100", "dtype": "fp16", "num_buffers": 3, "num_warps": 8, "trans_b": 0}
# arch = sm_100


// ===== COMPILED SASS (sm_100a) =====

	.target	sm_100a

	.elftype	@"ET_EXEC"


//--------------------- .note.nv.tkinfo           --------------------------
	.section	.note.nv.tkinfo,"",@"SHT_NOTE"
	.sectionflags	@"SHF_NOTE_NV_TKINFO"
	.tkinfo
        /*0018*/ 	.word	0x00000081
        /*0030*/ 	.string	""
        /*0030*/ 	.string	"ptxas-blackwell"
        /*0030*/ 	.string	"Cuda compilation tools, release 12.9, V12.9.86"
        /*0030*/ 	.string	"Build cuda_12.9.r12.9/compiler.36037853_0"
        /*0030*/ 	.string	"-v  -suppress-debug-info  -lineinfo  -arch sm_100a "



//--------------------- .note.nv.cuver            --------------------------
	.section	.note.nv.cuver,"",@"SHT_NOTE"
	.sectionflags	@"SHF_NOTE_NV_CUVER"
        /*0018*/ 	.short	0x0001
        /*001a*/ 	.short	0x0064
        /*001c*/ 	.short	0x0001
        /*001e*/ 	.short	0x0000
        /*0020*/ 	.short	0x0001
        /*0022*/ 	.short	0x0000


//--------------------- .nv.info                  --------------------------
	.section	.nv.info,"",@"SHT_CUDA_INFO"
	.align	4


	//----- nvinfo : EIATTR_REGCOUNT
	.align		4
        /*0000*/ 	.byte	0x04, 0x2f
        /*0002*/ 	.short	(.L_4 - .L_3)
	.align		4
.L_3:
        /*0004*/ 	.word	index@(gluon_tcgen05)
        /*0008*/ 	.word	0x00000087


	//----- nvinfo : EIATTR_FRAME_SIZE
	.align		4
.L_4:
        /*000c*/ 	.byte	0x04, 0x11
        /*000e*/ 	.short	(.L_6 - .L_5)
	.align		4
.L_5:
        /*0010*/ 	.word	index@($__internal_2_$__cuda_sm10x_tcgen05_guardrail_trap_unallocated_columns_being_dealloced)
        /*0014*/ 	.word	0x00000000


	//----- nvinfo : EIATTR_FRAME_SIZE
	.align		4
.L_6:
        /*0018*/ 	.byte	0x04, 0x11
        /*001a*/ 	.short	(.L_8 - .L_7)
	.align		4
.L_7:
        /*001c*/ 	.word	index@($__internal_1_$__cuda_sm10x_tcgen05_guardrail_trap_phase_invalid_during_alloc)
        /*0020*/ 	.word	0x00000000


	//----- nvinfo : EIATTR_FRAME_SIZE
	.align		4
.L_8:
        /*0024*/ 	.byte	0x04, 0x11
        /*0026*/ 	.short	(.L_10 - .L_9)
	.align		4
.L_9:
        /*0028*/ 	.word	index@($__internal_0_$__cuda_sm10x_tcgen05_guardrail_trap_col_being_dealloced_not_returned_by_alloc)
        /*002c*/ 	.word	0x00000000


	//----- nvinfo : EIATTR_FRAME_SIZE
	.align		4
.L_10:
        /*0030*/ 	.byte	0x04, 0x11
        /*0032*/ 	.short	(.L_12 - .L_11)
	.align		4
.L_11:
        /*0034*/ 	.word	index@(gluon_tcgen05)
        /*0038*/ 	.word	0x00000000


	//----- nvinfo : EIATTR_MIN_STACK_SIZE
	.align		4
.L_12:
        /*003c*/ 	.byte	0x04, 0x12
        /*003e*/ 	.short	(.L_14 - .L_13)
	.align		4
.L_13:
        /*0040*/ 	.word	index@(gluon_tcgen05)
        /*0044*/ 	.word	0x00000000
.L_14:


//--------------------- .nv.info.gluon_tcgen05    --------------------------
	.section	.nv.info.gluon_tcgen05,"",@"SHT_CUDA_INFO"
	.sectionflags	@""
	.align	4


	//----- nvinfo : EIATTR_CUDA_API_VERSION
	.align		4
        /*0000*/ 	.byte	0x04, 0x37
        /*0002*/ 	.short	(.L_16 - .L_15)
.L_15:
        /*0004*/ 	.word	0x00000081


	//----- nvinfo : EIATTR_KPARAM_INFO
	.align		4
.L_16:
        /*0008*/ 	.byte	0x04, 0x17
        /*000a*/ 	.short	(.L_18 - .L_17)
.L_17:
        /*000c*/ 	.word	0x00000000
        /*0010*/ 	.short	0x000a
        /*0012*/ 	.short	0x0048
        /*0014*/ 	.byte	0x00, 0xf4, 0x21, 0x00


	//----- nvinfo : EIATTR_KPARAM_INFO
	.align		4
.L_18:
        /*0018*/ 	.byte	0x04, 0x17
        /*001a*/ 	.short	(.L_20 - .L_19)
.L_19:
        /*001c*/ 	.word	0x00000000
        /*0020*/ 	.short	0x0009
        /*0022*/ 	.short	0x0040
        /*0024*/ 	.byte	0x00, 0xf4, 0x21, 0x00


	//----- nvinfo : EIATTR_KPARAM_INFO
	.align		4
.L_20:
        /*0028*/ 	.byte	0x04, 0x17
        /*002a*/ 	.short	(.L_22 - .L_21)
.L_21:
        /*002c*/ 	.word	0x00000000
        /*0030*/ 	.short	0x0008
        /*0032*/ 	.short	0x0038
        /*0034*/ 	.byte	0x00, 0xf0, 0x21, 0x00


	//----- nvinfo : EIATTR_KPARAM_INFO
	.align		4
.L_22:
        /*0038*/ 	.byte	0x04, 0x17
        /*003a*/ 	.short	(.L_24 - .L_23)
.L_23:
        /*003c*/ 	.word	0x00000000
        /*0040*/ 	.short	0x0007
        /*0042*/ 	.short	0x0030
        /*0044*/ 	.byte	0x00, 0xf0, 0x21, 0x00


	//----- nvinfo : EIATTR_KPARAM_INFO
	.align		4
.L_24:
        /*0048*/ 	.byte	0x04, 0x17
        /*004a*/ 	.short	(.L_26 - .L_25)
.L_25:
        /*004c*/ 	.word	0x00000000
        /*0050*/ 	.short	0x0006
        /*0052*/ 	.short	0x0028
        /*0054*/ 	.byte	0x00, 0xf0, 0x21, 0x00


	//----- nvinfo : EIATTR_KPARAM_INFO
	.align		4
.L_26:
        /*0058*/ 	.byte	0x04, 0x17
        /*005a*/ 	.short	(.L_28 - .L_27)
.L_27:
        /*005c*/ 	.word	0x00000000
        /*0060*/ 	.short	0x0005
        /*0062*/ 	.short	0x0020
        /*0064*/ 	.byte	0x00, 0xf0, 0x11, 0x00


	//----- nvinfo : EIATTR_KPARAM_INFO
	.align		4
.L_28:
        /*0068*/ 	.byte	0x04, 0x17
        /*006a*/ 	.short	(.L_30 - .L_29)
.L_29:
        /*006c*/ 	.word	0x00000000
        /*0070*/ 	.short	0x0004
        /*0072*/ 	.short	0x001c
        /*0074*/ 	.byte	0x00, 0xf0, 0x11, 0x00


	//----- nvinfo : EIATTR_KPARAM_INFO
	.align		4
.L_30:
        /*0078*/ 	.byte	0x04, 0x17
        /*007a*/ 	.short	(.L_32 - .L_31)
.L_31:
        /*007c*/ 	.word	0x00000000
        /*0080*/ 	.short	0x0003
        /*0082*/ 	.short	0x0018
        /*0084*/ 	.byte	0x00, 0xf0, 0x11, 0x00


	//----- nvinfo : EIATTR_KPARAM_INFO
	.align		4
.L_32:
        /*0088*/ 	.byte	0x04, 0x17
        /*008a*/ 	.short	(.L_34 - .L_33)
.L_33:
        /*008c*/ 	.word	0x00000000
        /*0090*/ 	.short	0x0002
        /*0092*/ 	.short	0x0010
        /*0094*/ 	.byte	0x00, 0xf4, 0x21, 0x00


	//----- nvinfo : EIATTR_KPARAM_INFO
	.align		4
.L_34:
        /*0098*/ 	.byte	0x04, 0x17
        /*009a*/ 	.short	(.L_36 - .L_35)
.L_35:
        /*009c*/ 	.word	0x00000000
        /*00a0*/ 	.short	0x0001
        /*00a2*/ 	.short	0x0008
        /*00a4*/ 	.byte	0x00, 0xf4, 0x21, 0x00


	//----- nvinfo : EIATTR_KPARAM_INFO
	.align		4
.L_36:
        /*00a8*/ 	.byte	0x04, 0x17
        /*00aa*/ 	.short	(.L_38 - .L_37)
.L_37:
        /*00ac*/ 	.word	0x00000000
        /*00b0*/ 	.short	0x0000
        /*00b2*/ 	.short	0x0000
        /*00b4*/ 	.byte	0x00, 0xf4, 0x21, 0x00


	//----- nvinfo : EIATTR_AT_ENTRY_FRAGMENTS
	.align		4
.L_38:
        /*00b8*/ 	.byte	0x04, 0x4f
        /*00ba*/ 	.short	(.L_40 - .L_39)


	//   ....[0]....
.L_39:
        /*00bc*/ 	.word	0x00000004


	//----- nvinfo : EIATTR_RESERVED_SMEM_USED
	.align		4
.L_40:
        /*00c0*/ 	.byte	0x01, 0x41
	.zero		2


	//----- nvinfo : EIATTR_SPARSE_MMA_MASK
	.align		4
        /*00c4*/ 	.byte	0x03, 0x50
        /*00c6*/ 	.short	0x0000


	//----- nvinfo : EIATTR_TCGEN05_1CTA_USED
	.align		4
        /*00c8*/ 	.byte	0x01, 0x51
	.zero		2


	//----- nvinfo : EIATTR_MAXREG_COUNT
	.align		4
        /*00cc*/ 	.byte	0x03, 0x1b
        /*00ce*/ 	.short	0x00ff


	//----- nvinfo : EIATTR_NUM_BARRIERS
	.align		4
        /*00d0*/ 	.byte	0x02, 0x4c
        /*00d2*/ 	.byte	0x01
	.zero		1


	//----- nvinfo : EIATTR_INT_WARP_WIDE_INSTR_OFFSETS
	.align		4
        /*00d4*/ 	.byte	0x04, 0x31
        /*00d6*/ 	.short	(.L_42 - .L_41)


	//   ....[0]....
.L_41:
        /*00d8*/ 	.word	0x00001720


	//   ....[1]....
        /*00dc*/ 	.word	0x00001740


	//   ....[2]....
        /*00e0*/ 	.word	0x000017c0


	//   ....[3]....
        /*00e4*/ 	.word	0x00001ac0


	//   ....[4]....
        /*00e8*/ 	.word	0x00001ad0


	//   ....[5]....
        /*00ec*/ 	.word	0x00001b30


	//   ....[6]....
        /*00f0*/ 	.word	0x00001b40


	//   ....[7]....
        /*00f4*/ 	.word	0x00001e20


	//   ....[8]....
        /*00f8*/ 	.word	0x00001e30


	//   ....[9]....
        /*00fc*/ 	.word	0x00001fc0


	//   ....[10]....
        /*0100*/ 	.word	0x00001ff0


	//   ....[11]....
        /*0104*/ 	.word	0x00002010


	//   ....[12]....
        /*0108*/ 	.word	0x00002050


	//   ....[13]....
        /*010c*/ 	.word	0x00002360


	//   ....[14]....
        /*0110*/ 	.word	0x00002370


	//   ....[15]....
        /*0114*/ 	.word	0x000026a0


	//   ....[16]....
        /*0118*/ 	.word	0x000026b0


	//   ....[17]....
        /*011c*/ 	.word	0x00002e20


	//   ....[18]....
        /*0120*/ 	.word	0x00002e70


	//----- nvinfo : EIATTR_COOP_GROUP_MASK_REGIDS
	.align		4
.L_42:
        /*0124*/ 	.byte	0x04, 0x29
        /*0126*/ 	.short	(.L_44 - .L_43)


	//   ....[0]....
.L_43:
        /*0128*/ 	.word	0xffffffff


	//   ....[1]....
        /*012c*/ 	.word	0xffffffff


	//   ....[2]....
        /*0130*/ 	.word	0xffffffff


	//   ....[3]....
        /*0134*/ 	.word	0xffffffff


	//   ....[4]....
        /*0138*/ 	.word	0xffffffff


	//   ....[5]....
        /*013c*/ 	.word	0xffffffff


	//   ....[6]....
        /*0140*/ 	.word	0xffffffff


	//   ....[7]....
        /*0144*/ 	.word	0xffffffff


	//   ....[8]....
        /*0148*/ 	.word	0xffffffff


	//   ....[9]....
        /*014c*/ 	.word	0xffffffff


	//----- nvinfo : EIATTR_COOP_GROUP_INSTR_OFFSETS
	.align		4
.L_44:
        /*0150*/ 	.byte	0x04, 0x28
        /*0152*/ 	.short	(.L_46 - .L_45)


	//   ....[0]....
.L_45:
        /*0154*/ 	.word	0x00000050


	//   ....[1]....
        /*0158*/ 	.word	0x00000310


	//   ....[2]....
        /*015c*/ 	.word	0x00000500


	//   ....[3]....
        /*0160*/ 	.word	0x000009c0


	//   ....[4]....
        /*0164*/ 	.word	0x00000b00


	//   ....[5]....
        /*0168*/ 	.word	0x00000fb0


	//   ....[6]....
        /*016c*/ 	.word	0x000010f0


	//   ....[7]....
        /*0170*/ 	.word	0x000015e0


	//   ....[8]....
        /*0174*/ 	.word	0x00002cb0


	//   ....[9]....
        /*0178*/ 	.word	0x00002f20


	//----- nvinfo : EIATTR_VRC_CTA_INIT_COUNT
	.align		4
.L_46:
        /*017c*/ 	.byte	0x02, 0x4a
        /*017e*/ 	.byte	0x80
	.zero		1


	//----- nvinfo : EIATTR_MBARRIER_INSTR_OFFSETS
	.align		4
        /*0180*/ 	.byte	0x04, 0x39
        /*0182*/ 	.short	(.L_48 - .L_47)


	//   ....[0]....
.L_47:
        /*0184*/ 	.word	0x000017e0
        /*0188*/ 	.word	0x000000ff
        /*018c*/ 	.word	0x00024000
        /*0190*/ 	.short	0x0100
        /*0192*/ 	.byte	0x08
	.zero		1


	//   ....[1]....
        /*0194*/ 	.word	0x000017f0
        /*0198*/ 	.word	0x000000ff
        /*019c*/ 	.word	0x00024020
        /*01a0*/ 	.short	0x0100
        /*01a2*/ 	.byte	0x08
	.zero		1


	//   ....[2]....
        /*01a4*/ 	.word	0x000018a0
        /*01a8*/ 	.word	0x000000ff
        /*01ac*/ 	.word	0x00024008
        /*01b0*/ 	.short	0x0100
        /*01b2*/ 	.byte	0x08
	.zero		1


	//   ....[3]....
        /*01b4*/ 	.word	0x000018b0
        /*01b8*/ 	.word	0x000000ff
        /*01bc*/ 	.word	0x00024028
        /*01c0*/ 	.short	0x0100
        /*01c2*/ 	.byte	0x08
	.zero		1


	//   ....[4]....
        /*01c4*/ 	.word	0x000019c0
        /*01c8*/ 	.word	0x000000ff
        /*01cc*/ 	.word	0x00024010
        /*01d0*/ 	.short	0x0100
        /*01d2*/ 	.byte	0x08
	.zero		1


	//   ....[5]....
        /*01d4*/ 	.word	0x000019d0
        /*01d8*/ 	.word	0x000000ff
        /*01dc*/ 	.word	0x00024030
        /*01e0*/ 	.short	0x0100
        /*01e2*/ 	.byte	0x08
	.zero		1


	//   ....[6]....
        /*01e4*/ 	.word	0x00001bd0
        /*01e8*/ 	.word	0x000000ff
        /*01ec*/ 	.word	0x00024000
        /*01f0*/ 	.short	0x010a
        /*01f2*/ 	.byte	0x08
	.zero		1


	//   ....[7]....
        /*01f4*/ 	.word	0x00001e80
        /*01f8*/ 	.word	0x000000ff
        /*01fc*/ 	.word	0x00024020
        /*0200*/ 	.short	0x010a
        /*0202*/ 	.byte	0x08
	.zero		1


	//   ....[8]....
        /*0204*/ 	.word	0x000020d0
        /*0208*/ 	.word	0x000000ff
        /*020c*/ 	.word	0x00024000
        /*0210*/ 	.short	0x010a
        /*0212*/ 	.byte	0x11
	.zero		1


	//   ....[9]....
        /*0214*/ 	.word	0x000023b0
        /*0218*/ 	.word	0x000000ff
        /*021c*/ 	.word	0x00024020
        /*0220*/ 	.short	0x010a
        /*0222*/ 	.byte	0x11
	.zero		1


	//   ....[10]....
        /*0224*/ 	.word	0x00002480
        /*0228*/ 	.word	0x000000ff
        /*022c*/ 	.word	0x00024000
        /*0230*/ 	.short	0x0108
        /*0232*/ 	.byte	0x08
	.zero		1


	//   ....[11]....
        /*0234*/ 	.word	0x00002490
        /*0238*/ 	.word	0x000000ff
        /*023c*/ 	.word	0x00024020
        /*0240*/ 	.short	0x0108
        /*0242*/ 	.byte	0x08
	.zero		1


	//   ....[12]....
        /*0244*/ 	.word	0x000024e0
        /*0248*/ 	.word	0x000000ff
        /*024c*/ 	.word	0x00024008
        /*0250*/ 	.short	0x0108
        /*0252*/ 	.byte	0x08
	.zero		1


	//   ....[13]....
        /*0254*/ 	.word	0x000024f0
        /*0258*/ 	.word	0x000000ff
        /*025c*/ 	.word	0x00024028
        /*0260*/ 	.short	0x0108
        /*0262*/ 	.byte	0x08
	.zero		1


	//   ....[14]....
        /*0264*/ 	.word	0x00002540
        /*0268*/ 	.word	0x000000ff
        /*026c*/ 	.word	0x00024010
        /*0270*/ 	.short	0x0108
        /*0272*/ 	.byte	0x08
	.zero		1


	//   ....[15]....
        /*0274*/ 	.word	0x00002550
        /*0278*/ 	.word	0x000000ff
        /*027c*/ 	.word	0x00024030
        /*0280*/ 	.short	0x0108
        /*0282*/ 	.byte	0x08
	.zero		1


	//   ....[16]....
        /*0284*/ 	.word	0x00002f40
        /*0288*/ 	.word	0x000000ff
        /*028c*/ 	.word	0x00024000
        /*0290*/ 	.short	0x010a
        /*0292*/ 	.byte	0x08
	.zero		1


	//   ....[17]....
        /*0294*/ 	.word	0x00002f70
        /*0298*/ 	.word	0x000000ff
        /*029c*/ 	.word	0x00024020
        /*02a0*/ 	.short	0x010a
        /*02a2*/ 	.byte	0x08
	.zero		1


	//   ....[18]....
        /*02a4*/ 	.word	0x00002fa0
        /*02a8*/ 	.word	0x000000ff
        /*02ac*/ 	.word	0x00024000
        /*02b0*/ 	.short	0x010a
        /*02b2*/ 	.byte	0x11
	.zero		1


	//   ....[19]....
        /*02b4*/ 	.word	0x00002fd0
        /*02b8*/ 	.word	0x000000ff
        /*02bc*/ 	.word	0x00024020
        /*02c0*/ 	.short	0x010a
        /*02c2*/ 	.byte	0x11
	.zero		1


	//----- nvinfo : EIATTR_NUM_MBARRIERS
	.align		4
.L_48:
        /*02c4*/ 	.byte	0x03, 0x38
        /*02c6*/ 	.short	0x0006


	//----- nvinfo : EIATTR_EXIT_INSTR_OFFSETS
	.align		4
        /*02c8*/ 	.byte	0x04, 0x1c
        /*02ca*/ 	.short	(.L_50 - .L_49)


	//   ....[0]....
.L_49:
        /*02cc*/ 	.word	0x00002f30


	//----- nvinfo : EIATTR_REQNTID
	.align		4
.L_50:
        /*02d0*/ 	.byte	0x04, 0x10
        /*02d2*/ 	.short	(.L_52 - .L_51)
.L_51:
        /*02d4*/ 	.word	0x00000100
        /*02d8*/ 	.word	0x00000001
        /*02dc*/ 	.word	0x00000001


	//----- nvinfo : EIATTR_CRS_STACK_SIZE
	.align		4
.L_52:
        /*02e0*/ 	.byte	0x04, 0x1e
        /*02e2*/ 	.short	(.L_54 - .L_53)
.L_53:
        /*02e4*/ 	.word	0x00000000


	//----- nvinfo : EIATTR_CBANK_PARAM_SIZE
	.align		4
.L_54:
        /*02e8*/ 	.byte	0x03, 0x19
        /*02ea*/ 	.short	0x0050


	//----- nvinfo : EIATTR_PARAM_CBANK
	.align		4
        /*02ec*/ 	.byte	0x04, 0x0a
        /*02ee*/ 	.short	(.L_56 - .L_55)
	.align		4
.L_55:
        /*02f0*/ 	.word	index@(.nv.constant0.gluon_tcgen05)
        /*02f4*/ 	.short	0x0380
        /*02f6*/ 	.short	0x0050


	//----- nvinfo : EIATTR_SW_WAR
	.align		4
.L_56:
        /*02f8*/ 	.byte	0x04, 0x36
        /*02fa*/ 	.short	(.L_58 - .L_57)
.L_57:
        /*02fc*/ 	.word	0x00000008
.L_58:


//--------------------- .nv.compat                --------------------------
	.section	.nv.compat,"",@"SHT_CUDA_COMPAT_INFO"
	.align	4
        /*0000*/ 	.byte	0x02, 0x02, 0x02, 0x00, 0x02, 0x05, 0x05, 0x00, 0x02, 0x03, 0x03, 0x00, 0x02, 0x06, 0x01, 0x00


//--------------------- .nv.callgraph             --------------------------
	.section	.nv.callgraph,"",@"SHT_CUDA_CALLGRAPH"
	.align	4
	.sectionentsize	8
	.align		4
        /*0000*/ 	.word	0x00000000
	.align		4
        /*0004*/ 	.word	0xffffffff
	.align		4
        /*0008*/ 	.word	0x00000000
	.align		4
        /*000c*/ 	.word	0xfffffffe
	.align		4
        /*0010*/ 	.word	0x00000000
	.align		4
        /*0014*/ 	.word	0xfffffffd
	.align		4
        /*0018*/ 	.word	0x00000000
	.align		4
        /*001c*/ 	.word	0xfffffffc


//--------------------- .text.gluon_tcgen05       --------------------------
	.section	.text.gluon_tcgen05,"ax",@progbits
	.align	128
        .global         gluon_tcgen05
        .type           gluon_tcgen05,@function
        .size           gluon_tcgen05,(.L_x_81 - gluon_tcgen05)
        .other          gluon_tcgen05,@"STO_CUDA_ENTRY STV_DEFAULT"
gluon_tcgen05:
.text.gluon_tcgen05:
[----:B------:R-:W1:Y:S01]  /*0000*/  LDC R1, c[0x0][0x37c] ;  /* 0x0000df00ff017b82 */ /* 0x000e620000000800 */
[----:B------:R-:W2:Y:S02]  /*0010*/  S2R R0, SR_TID.X ;  /* 0x0000000000007919 */ /* 0x000ea40000002100 */
[----:B--2---:R-:W-:-:S13]  /*0020*/  ISETP.GE.U32.AND P2, PT, R0, 0x20, PT ;  /* 0x000000200000780c */ /* 0x004fda0003f46070 */
[----:B------:R-:W-:Y:S05]  /*0030*/  @P2 BRA `(.L_x_0) ;  /* 0x0000000000b82947 */ /* 0x000fea0003800000 */
[----:B------:R-:W2:Y:S01]  /*0040*/  S2UR UR6, SR_CgaCtaId ;  /* 0x00000000000679c3 */ /* 0x000ea20000008800 */
[----:B------:R-:W-:Y:S01]  /*0050*/  NOP ;  /* 0x0000000000007918 */ /* 0x000fe20000000000 */
[----:B------:R-:W-:Y:S02]  /*0060*/  UMOV UR4, 0x40 ;  /* 0x0000004000047882 */ /* 0x000fe40000000000 */
[----:B--2---:R-:W-:-:S09]  /*0070*/  ULEA UR4, UR6, UR4, 0x18 ;  /* 0x0000000406047291 */ /* 0x004fd2000f8ec0ff */
[----:B------:R-:W2:Y:S01]  /*0080*/  LDS.U8 R2, [UR4] ;  /* 0x00000004ff027984 */ /* 0x000ea20008000000 */
[----:B------:R-:W-:Y:S02]  /*0090*/  UMOV UR4, 0x400 ;  /* 0x0000040000047882 */ /* 0x000fe40000000000 */
[----:B------:R-:W-:Y:S01]  /*00a0*/  ULEA UR4, UR6, UR4, 0x18 ;  /* 0x0000000406047291 */ /* 0x000fe2000f8ec0ff */
[----:B--2---:R-:W-:-:S13]  /*00b0*/  ISETP.NE.AND P0, PT, R2, RZ, PT ;  /* 0x000000ff0200720c */ /* 0x004fda0003f05270 */
[----:B------:R-:W-:Y:S05]  /*00c0*/  @P0 BRA `(.L_x_1) ;  /* 0x00000000007c0947 */ /* 0x000fea0003800000 */
[----:B------:R-:W-:-:S13]  /*00d0*/  ELECT P0, URZ, PT ;  /* 0x0000000000ff782f */ /* 0x000fda0003800000 */
[----:B------:R-:W-:Y:S05]  /*00e0*/  @!P0 BRA `(.L_x_2) ;  /* 0x0000000000848947 */ /* 0x000fea0003800000 */
[----:B------:R-:W-:Y:S01]  /*00f0*/  UMOV UR5, 0x8 ;  /* 0x0000000800057882 */ /* 0x000fe20000000000 */
[----:B------:R-:W-:Y:S02]  /*0100*/  IMAD.MOV.U32 R5, RZ, RZ, 0x1 ;  /* 0x00000001ff057424 */ /* 0x000fe400078e00ff */
[----:B------:R-:W-:Y:S02]  /*0110*/  IMAD.MOV.U32 R3, RZ, RZ, 0xff ;  /* 0x000000ffff037424 */ /* 0x000fe400078e00ff */
[----:B------:R-:W-:Y:S04]  /*0120*/  DEPBAR.LE SB2, 0x36 ;  /* 0x0000ad800000791a */ /* 0x000fe80000000000 */
[----:B------:R-:W2:Y:S02]  /*0130*/  UTCATOMSWS.FIND_AND_SET.ALIGN UP0, UR5, UR5 ;  /* 0x00000005000575e3 */ /* 0x000ea40008000800 */
[----:B--2---:R-:W-:-:S04]  /*0140*/  PLOP3.LUT P0, PT, PT, PT, UP0, 0x80, 0x8 ;  /* 0x000000000008781c */ /* 0x004fc80003f0f008 */
[----:B------:R-:W-:-:S04]  /*0150*/  SEL R2, RZ, 0xffffffff, !P0 ;  /* 0xffffffffff027807 */ /* 0x000fc80004000000 */
[----:B------:R-:W-:Y:S01]  /*0160*/  ISETP.NE.AND P0, PT, R2, RZ, PT ;  /* 0x000000ff0200720c */ /* 0x000fe20003f05270 */
[----:B------:R-:W-:-:S12]  /*0170*/  IMAD.U32 R2, RZ, RZ, UR5 ;  /* 0x00000005ff027e24 */ /* 0x000fd8000f8e00ff */
[----:B------:R-:W-:Y:S05]  /*0180*/  @P0 BRA `(.L_x_3) ;  /* 0x0000000000240947 */ /* 0x000fea0003800000 */
.L_x_4:
[----:B------:R-:W-:Y:S05]  /*0190*/  NANOSLEEP 0x64 ;  /* 0x000000640000795d */ /* 0x000fea0003800000 */
[----:B------:R-:W-:-:S05]  /*01a0*/  UMOV UR5, 0x8 ;  /* 0x0000000800057882 */ /* 0x000fca0000000000 */
[----:B------:R-:W-:Y:S04]  /*01b0*/  DEPBAR.LE SB2, 0x36 ;  /* 0x0000ad800000791a */ /* 0x000fe80000000000 */
[----:B------:R-:W2:Y:S02]  /*01c0*/  UTCATOMSWS.FIND_AND_SET.ALIGN UP0, UR5, UR5 ;  /* 0x00000005000575e3 */ /* 0x000ea40008000800 */
[----:B--2---:R-:W-:-:S04]  /*01d0*/  PLOP3.LUT P0, PT, PT, PT, UP0, 0x80, 0x8 ;  /* 0x000000000008781c */ /* 0x004fc80003f0f008 */
[----:B------:R-:W-:-:S04]  /*01e0*/  SEL R2, RZ, 0xffffffff, !P0 ;  /* 0xffffffffff027807 */ /* 0x000fc80004000000 */
[----:B------:R-:W-:Y:S01]  /*01f0*/  ISETP.NE.AND P0, PT, R2, RZ, PT ;  /* 0x000000ff0200720c */ /* 0x000fe20003f05270 */
[----:B------:R-:W-:-:S12]  /*0200*/  IMAD.U32 R2, RZ, RZ, UR5 ;  /* 0x00000005ff027e24 */ /* 0x000fd8000f8e00ff */
[----:B------:R-:W-:Y:S05]  /*0210*/  @!P0 BRA `(.L_x_4) ;  /* 0xfffffffc00dc8947 */ /* 0x000fea000383ffff */
.L_x_3:
[C---:B------:R-:W-:Y:S01]  /*0220*/  VIADD R4, R2.reuse, 0x10 ;  /* 0x0000001002047836 */ /* 0x040fe20000000000 */
[----:B------:R-:W-:Y:S01]  /*0230*/  UMOV UR5, 0x50 ;  /* 0x0000005000057882 */ /* 0x000fe20000000000 */
[----:B------:R-:W-:Y:S01]  /*0240*/  SHF.L.U32 R3, R3, R2, RZ ;  /* 0x0000000203037219 */ /* 0x000fe200000006ff */
[----:B------:R-:W-:Y:S01]  /*0250*/  ULEA UR5, UR6, UR5, 0x18 ;  /* 0x0000000506057291 */ /* 0x000fe2000f8ec0ff */
[----:B------:R-:W-:Y:S01]  /*0260*/  IMAD.SHL.U32 R2, R2, 0x20, RZ ;  /* 0x0000002002027824 */ /* 0x000fe200078e00ff */
[----:B------:R-:W-:-:S04]  /*0270*/  SHF.L.U32 R4, R5, R4, RZ ;  /* 0x0000000405047219 */ /* 0x000fc800000006ff */
[----:B------:R-:W-:-:S05]  /*0280*/  LOP3.LUT R3, R4, R3, RZ, 0xfc, !PT ;  /* 0x0000000304037212 */ /* 0x000fca00078efcff */
[----:B------:R2:W-:Y:S04]  /*0290*/  ATOMS.OR RZ, [UR5], R3 ;  /* 0x00000003ffff798c */ /* 0x0005e8000b000005 */
[----:B------:R2:W-:Y:S01]  /*02a0*/  STS [UR4], R2 ;  /* 0x00000002ff007988 */ /* 0x0005e20008000804 */
[----:B------:R-:W-:Y:S05]  /*02b0*/  BRA `(.L_x_2) ;  /* 0x0000000000107947 */ /* 0x000fea0003800000 */
.L_x_1:
[----:B------:R-:W-:Y:S01]  /*02c0*/  IMAD.MOV.U32 R3, RZ, RZ, -0x1 ;  /* 0xffffffffff037424 */ /* 0x000fe200078e00ff */
[----:B------:R-:W-:-:S04]  /*02d0*/  MOV R2, 0x300 ;  /* 0x0000030000027802 */ /* 0x000fc80000000f00 */
[----:B------:R2:W-:Y:S03]  /*02e0*/  STS [UR4], R3 ;  /* 0x00000003ff007988 */ /* 0x0005e60008000804 */
[----:B-12---:R-:W-:Y:S05]  /*02f0*/  CALL.REL.NOINC `($__internal_1_$__cuda_sm10x_tcgen05_guardrail_trap_phase_invalid_during_alloc) ;  /* 0x0000002c004c7944 */ /* 0x006fea0003c00000 */
.L_x_2:
[----:B------:R-:W-:Y:S05]  /*0300*/  WARPSYNC.ALL ;  /* 0x0000000000007948 */ /* 0x000fea0003800000 */
[----:B------:R-:W-:Y:S01]  /*0310*/  NOP ;  /* 0x0000000000007918 */ /* 0x000fe20000000000 */
.L_x_0:
[----:B------:R-:W3:Y:S08]  /*0320*/  S2UR UR4, SR_CgaCtaId ;  /* 0x00000000000479c3 */ /* 0x000ef00000008800 */
[----:B------:R-:W-:Y:S01]  /*0330*/  BAR.SYNC.DEFER_BLOCKING 0x0 ;  /* 0x0000000000007b1d */ /* 0x000fe20000010000 */
[----:B------:R-:W-:-:S05]  /*0340*/  LOP3.LUT R132, R0, 0xff, RZ, 0xc0, !PT ;  /* 0x000000ff00847812 */ /* 0x000fca00078ec0ff */
[----:B------:R-:W-:Y:S02]  /*0350*/  UMOV UR8, 0x400 ;  /* 0x0000040000087882 */ /* 0x000fe40000000000 */
[----:B------:R-:W4:Y:S08]  /*0360*/  LDC R4, c[0x0][0x398] ;  /* 0x0000e600ff047b82 */ /* 0x000f300000000800 */
[----:B------:R-:W5:Y:S01]  /*0370*/  LDC R12, c[0x0][0x3a0] ;  /* 0x0000e800ff0c7b82 */ /* 0x000f620000000800 */
[----:B---3--:R-:W-:-:S07]  /*0380*/  ULEA UR8, UR4, UR8, 0x18 ;  /* 0x0000000804087291 */ /* 0x008fce000f8ec0ff */
[----:B------:R-:W3:Y:S02]  /*0390*/  S2UR UR9, SR_CTAID.Y ;  /* 0x00000000000979c3 */ /* 0x000ee40000002600 */
[----:B--2---:R-:W2:Y:S06]  /*03a0*/  LDS R3, [UR8] ;  /* 0x00000008ff037984 */ /* 0x004eac0008000800 */
[----:B------:R-:W-:Y:S06]  /*03b0*/  BAR.SYNC.DEFER_BLOCKING 0x0 ;  /* 0x0000000000007b1d */ /* 0x000fec0000010000 */
[----:B------:R-:W-:Y:S05]  /*03c0*/  @P2 BRA `(.L_x_5) ;  /* 0x0000000000182947 */ /* 0x000fea0003800000 */
[----:B------:R-:W-:Y:S01]  /*03d0*/  ELECT P0, URZ, PT ;  /* 0x0000000000ff782f */ /* 0x000fe20003800000 */
[----:B------:R-:W-:Y:S01]  /*03e0*/  IMAD.MOV.U32 R2, RZ, RZ, 0x1 ;  /* 0x00000001ff027424 */ /* 0x000fe200078e00ff */
[----:B------:R-:W-:Y:S01]  /*03f0*/  UMOV UR5, 0x40 ;  /* 0x0000004000057882 */ /* 0x000fe20000000000 */
[----:B------:R-:W-:Y:S01]  /*0400*/  UVIRTCOUNT.DEALLOC.SMPOOL 0x80 ;  /* 0x000000800000784c */ /* 0x000fe20000000000 */
[----:B------:R-:W-:-:S09]  /*0410*/  ULEA UR5, UR4, UR5, 0x18 ;  /* 0x0000000504057291 */ /* 0x000fd2000f8ec0ff */
[----:B------:R5:W-:Y:S03]  /*0420*/  @P0 STS.U8 [UR5], R2 ;  /* 0x00000002ff000988 */ /* 0x000be60008000005 */
.L_x_5:
[----:B------:R-:W5:Y:S01]  /*0430*/  S2UR UR4, SR_CTAID.Z ;  /* 0x00000000000479c3 */ /* 0x000f620000002700 */
[----:B------:R-:W4:Y:S01]  /*0440*/  LDCU UR5, c[0x0][0x370] ;  /* 0x00006e00ff0577ac */ /* 0x000f220008000800 */
[----:B------:R-:W-:Y:S01]  /*0450*/  ISETP.GE.U32.AND P0, PT, R132, 0x20, PT ;  /* 0x000000208400780c */ /* 0x000fe20003f06070 */
[----:B----4-:R-:W-:Y:S01]  /*0460*/  VIADD R4, R4, 0xffffffff ;  /* 0xffffffff04047836 */ /* 0x010fe20000000000 */
[C---:B------:R-:W-:Y:S01]  /*0470*/  ISETP.NE.U32.AND P3, PT, R132.reuse, RZ, PT ;  /* 0x000000ff8400720c */ /* 0x040fe20003f65070 */
[----:B------:R-:W5:Y:S01]  /*0480*/  LDCU UR6, c[0x0][0x374] ;  /* 0x00006e80ff0677ac */ /* 0x000f620008000800 */
[----:B------:R-:W-:Y:S01]  /*0490*/  LEA R10, R132, UR8, 0x2 ;  /* 0x00000008840a7c11 */ /* 0x000fe2000f8e10ff */
[----:B-----5:R-:W-:Y:S01]  /*04a0*/  VIADD R11, R12, 0xffffffff ;  /* 0xffffffff0c0b7836 */ /* 0x020fe20000000000 */
[----:B------:R-:W4:Y:S01]  /*04b0*/  S2UR UR13, SR_CTAID.X ;  /* 0x00000000000d79c3 */ /* 0x000f220000002500 */
[----:B------:R-:W5:Y:S01]  /*04c0*/  LDCU.64 UR10, c[0x0][0x3c0] ;  /* 0x00007800ff0a77ac */ /* 0x000f620008000a00 */
[----:B--2---:R-:W-:Y:S01]  /*04d0*/  R2UR UR24, R3 ;  /* 0x00000000031872ca */ /* 0x004fe200000e0000 */
[----:B------:R-:W-:Y:S04]  /*04e0*/  BSSY.RECONVERGENT B0, `(.L_x_6) ;  /* 0x0000011000007945 */ /* 0x000fe80003800200 */
[----:B------:R2:W-:Y:S01]  /*04f0*/  @!P0 STS [R10], RZ ;  /* 0x000000ff0a008388 */ /* 0x0005e20000000800 */
[----:B------:R-:W-:-:S03]  /*0500*/  NOP ;  /* 0x0000000000007918 */ /* 0x000fc60000000000 */
[----:B------:R2:W-:Y:S01]  /*0510*/  @!P3 STS [UR8+0x24], R4 ;  /* 0x00002404ff00b988 */ /* 0x0005e20008000808 */
[----:B---3--:R-:W-:-:S03]  /*0520*/  UIMAD UR4, UR4, UR6, UR9 ;  /* 0x00000006040472a4 */ /* 0x008fc6000f8e0209 */
[----:B------:R2:W-:Y:S01]  /*0530*/  @!P3 STS [UR8+0x20], R11 ;  /* 0x0000200bff00b988 */ /* 0x0005e20008000808 */
[----:B----4-:R-:W-:-:S04]  /*0540*/  UIMAD UR4, UR4, UR5, UR13 ;  /* 0x00000005040472a4 */ /* 0x010fc8000f8e020d */
[----:B------:R-:W-:-:S04]  /*0550*/  UIMAD UR4, UR4, 0x180, URZ ;  /* 0x00000180040478a4 */ /* 0x000fc8000f8e02ff */
[----:B-----5:R-:W-:-:S04]  /*0560*/  UIADD3 UR22, UP0, UPT, UR4, UR10, URZ ;  /* 0x0000000a04167290 */ /* 0x020fc8000ff1e0ff */
[----:B------:R-:W-:Y:S01]  /*0570*/  ULEA.HI.X.SX32 UR23, UR4, UR11, 0x1, UP0 ;  /* 0x0000000b04177291 */ /* 0x000fe200080f0eff */
[----:B--2---:R-:W-:Y:S11]  /*0580*/  @P3 BRA `(.L_x_7) ;  /* 0x0000000000183947 */ /* 0x004ff60003800000 */
[----:B------:R-:W2:Y:S01]  /*0590*/  LDS R2, [UR8+0x8] ;  /* 0x00000808ff027984 */ /* 0x000ea20008000800 */
[----:B------:R-:W3:Y:S01]  /*05a0*/  LDC.64 R6, c[0x0][0x380] ;  /* 0x0000e000ff067b82 */ /* 0x000ee20000000a00 */
[----:B------:R-:W-:Y:S02]  /*05b0*/  IMAD.MOV.U32 R3, RZ, RZ, 0x70 ;  /* 0x00000070ff037424 */ /* 0x000fe400078e00ff */
[----:B---3--:R3:W-:Y:S03]  /*05c0*/  STS.64 [UR8], R6 ;  /* 0x00000006ff007988 */ /* 0x0087e60008000a08 */
[----:B--2---:R-:W-:-:S05]  /*05d0*/  LOP3.LUT R2, R2, 0x10, R3, 0xd8, !PT ;  /* 0x0000001002027812 */ /* 0x004fca00078ed803 */
[----:B------:R3:W-:Y:S02]  /*05e0*/  STS [UR8+0x8], R2 ;  /* 0x00000802ff007988 */ /* 0x0007e40008000808 */
.L_x_7:
[----:B------:R-:W-:Y:S05]  /*05f0*/  BSYNC.RECONVERGENT B0 ;  /* 0x0000000000007941 */ /* 0x000fea0003800200 */
.L_x_6:
[----:B------:R-:W-:Y:S04]  /*0600*/  BSSY.RECONVERGENT B0, `(.L_x_8) ;  /* 0x000000a000007945 */ /* 0x000fe80003800200 */
[----:B------:R-:W-:Y:S05]  /*0610*/  @P3 BRA `(.L_x_9) ;  /* 0x0000000000203947 */ /* 0x000fea0003800000 */
[----:B---3--:R-:W2:Y:S01]  /*0620*/  LDS R2, [UR8+0x34] ;  /* 0x00003408ff027984 */ /* 0x008ea20008000800 */
[----:B------:R-:W-:Y:S02]  /*0630*/  IMAD.MOV.U32 R3, RZ, RZ, 0x3f000000 ;  /* 0x3f000000ff037424 */ /* 0x000fe400078e00ff */
[----:B------:R-:W-:Y:S01]  /*0640*/  @!P3 IMAD.MOV.U32 R5, RZ, RZ, 0x7f ;  /* 0x0000007fff05b424 */ /* 0x000fe200078e00ff */
[----:B------:R-:W3:Y:S02]  /*0650*/  @!P3 LDS R6, [UR8+0x38] ;  /* 0x00003808ff06b984 */ /* 0x000ee40008000800 */
[----:B--2---:R-:W-:Y:S02]  /*0660*/  LOP3.LUT R2, R2, 0xff000000, R3, 0xb8, !PT ;  /* 0xff00000002027812 */ /* 0x004fe400078eb803 */
[----:B---3--:R-:W-:-:S03]  /*0670*/  @!P3 LOP3.LUT R3, R6, 0xff, R5, 0xb8, !PT ;  /* 0x000000ff0603b812 */ /* 0x008fc600078eb805 */
[----:B------:R2:W-:Y:S04]  /*0680*/  STS [UR8+0x34], R2 ;  /* 0x00003402ff007988 */ /* 0x0005e80008000808 */
[----:B------:R2:W-:Y:S02]  /*0690*/  @!P3 STS [UR8+0x38], R3 ;  /* 0x00003803ff00b988 */ /* 0x0005e40008000808 */
.L_x_9:
[----:B------:R-:W-:Y:S05]  /*06a0*/  BSYNC.RECONVERGENT B0 ;  /* 0x0000000000007941 */ /* 0x000fea0003800200 */
.L_x_8:
[----:B------:R-:W-:Y:S04]  /*06b0*/  BSSY.RECONVERGENT B0, `(.L_x_10) ;  /* 0x000000e000007945 */ /* 0x000fe80003800200 */
[----:B------:R-:W-:Y:S05]  /*06c0*/  @P3 BRA `(.L_x_11) ;  /* 0x0000000000303947 */ /* 0x000fea0003800000 */
[----:B--2---:R-:W2:Y:S01]  /*06d0*/  LDS R3, [UR8+0x34] ;  /* 0x00003408ff037984 */ /* 0x004ea20008000800 */
[----:B------:R-:W4:Y:S03]  /*06e0*/  LDC.64 R8, c[0x0][0x3a8] ;  /* 0x0000ea00ff087b82 */ /* 0x000f260000000a00 */
[----:B---3--:R-:W3:Y:S01]  /*06f0*/  LDS R2, [UR8+0x1c] ;  /* 0x00001c08ff027984 */ /* 0x008ee20008000800 */
[C---:B----4-:R-:W-:Y:S01]  /*0700*/  SHF.L.U64.HI R6, R8.reuse, 0x1, R9 ;  /* 0x0000000108067819 */ /* 0x050fe20000010209 */
[----:B------:R-:W-:-:S03]  /*0710*/  IMAD.SHL.U32 R5, R8, 0x2, RZ ;  /* 0x0000000208057824 */ /* 0x000fc600078e00ff */
[--C-:B------:R-:W-:Y:S02]  /*0720*/  SHF.R.U32.HI R7, RZ, 0x4, R6.reuse ;  /* 0x00000004ff077819 */ /* 0x100fe40000011606 */
[----:B------:R-:W-:-:S05]  /*0730*/  SHF.R.U64 R5, R5, 0x4, R6 ;  /* 0x0000000405057819 */ /* 0x000fca0000001206 */
[----:B------:R4:W-:Y:S01]  /*0740*/  STS [UR8+0xc], R5 ;  /* 0x00000c05ff007988 */ /* 0x0009e20008000808 */
[----:B--2---:R-:W-:Y:S02]  /*0750*/  LOP3.LUT R3, R3, 0x7, RZ, 0xb8, !PT ;  /* 0x0000000703037812 */ /* 0x004fe400078eb8ff */
[----:B---3--:R-:W-:-:S03]  /*0760*/  LOP3.LUT R2, R2, 0xf, R7, 0xb8, !PT ;  /* 0x0000000f02027812 */ /* 0x008fc600078eb807 */
[----:B------:R4:W-:Y:S04]  /*0770*/  STS [UR8+0x34], R3 ;  /* 0x00003403ff007988 */ /* 0x0009e80008000808 */
[----:B------:R4:W-:Y:S02]  /*0780*/  STS [UR8+0x1c], R2 ;  /* 0x00001c02ff007988 */ /* 0x0009e40008000808 */
.L_x_11:
[----:B------:R-:W-:Y:S05]  /*0790*/  BSYNC.RECONVERGENT B0 ;  /* 0x0000000000007941 */ /* 0x000fea0003800200 */
.L_x_10:
[----:B------:R-:W-:Y:S04]  /*07a0*/  BSSY.RECONVERGENT B1, `(.L_x_12) ;  /* 0x000001a000017945 */ /* 0x000fe80003800200 */
[----:B------:R-:W-:Y:S04]  /*07b0*/  BSSY.RELIABLE B0, `(.L_x_13) ;  /* 0x0000015000007945 */ /* 0x000fe80003800100 */
[----:B------:R-:W-:Y:S05]  /*07c0*/  @P3 BRA `(.L_x_14) ;  /* 0x0000000000203947 */ /* 0x000fea0003800000 */
[----:B--234-:R-:W2:Y:S02]  /*07d0*/  LDS R2, [UR8+0x34] ;  /* 0x00003408ff027984 */ /* 0x01cea40008000800 */
[----:B--2---:R-:W-:-:S05]  /*07e0*/  LOP3.LUT R2, R2, 0x38, RZ, 0xb8, !PT ;  /* 0x0000003802027812 */ /* 0x004fca00078eb8ff */
[----:B------:R2:W-:Y:S01]  /*07f0*/  STS [UR8+0x34], R2 ;  /* 0x00003402ff007988 */ /* 0x0005e20008000808 */
[----:B------:R-:W-:Y:S05]  /*0800*/  @P3 BRA `(.L_x_15) ;  /* 0x0000000000203947 */ /* 0x000fea0003800000 */
[----:B--2---:R-:W2:Y:S01]  /*0810*/  LDS R2, [UR8+0x8] ;  /* 0x00000808ff027984 */ /* 0x004ea20008000800 */
[----:B------:R-:W-:-:S05]  /*0820*/  IMAD.MOV.U32 R3, RZ, RZ, 0x780 ;  /* 0x00000780ff037424 */ /* 0x000fca00078e00ff */
[----:B--2---:R-:W-:-:S05]  /*0830*/  LOP3.LUT R2, R2, 0x300, R3, 0xd8, !PT ;  /* 0x0000030002027812 */ /* 0x004fca00078ed803 */
[----:B------:R5:W-:Y:S02]  /*0840*/  STS [UR8+0x8], R2 ;  /* 0x00000802ff007988 */ /* 0x000be40008000808 */
.L_x_14:
[----:B------:R-:W-:Y:S05]  /*0850*/  @P3 BRA `(.L_x_16) ;  /* 0x0000000000283947 */ /* 0x000fea0003800000 */
[----:B--2345:R-:W2:Y:S02]  /*0860*/  LDS R2, [UR8+0x8] ;  /* 0x00000808ff027984 */ /* 0x03cea40008000800 */
[----:B--2---:R-:W-:-:S05]  /*0870*/  LOP3.LUT R2, R2, 0x1800, RZ, 0xb8, !PT ;  /* 0x0000180002027812 */ /* 0x004fca00078eb8ff */
[----:B------:R3:W-:Y:S02]  /*0880*/  STS [UR8+0x8], R2 ;  /* 0x00000802ff007988 */ /* 0x0007e40008000808 */
.L_x_15:
[----:B------:R-:W-:Y:S05]  /*0890*/  @P3 BREAK.RELIABLE B0 ;  /* 0x0000000000003942 */ /* 0x000fea0003800100 */
[----:B------:R-:W-:Y:S05]  /*08a0*/  @P3 BRA `(.L_x_17) ;  /* 0x0000000000243947 */ /* 0x000fea0003800000 */
[----:B------:R-:W4:Y:S01]  /*08b0*/  LDS R3, [UR8+0x8] ;  /* 0x00000808ff037984 */ /* 0x000f220008000800 */
[----:B--23--:R-:W-:-:S05]  /*08c0*/  IMAD.MOV.U32 R2, RZ, RZ, 0x6000 ;  /* 0x00006000ff027424 */ /* 0x00cfca00078e00ff */
[----:B----4-:R-:W-:-:S04]  /*08d0*/  LOP3.LUT R2, R3, 0x6000, R2, 0xd8, !PT ;  /* 0x0000600003027812 */ /* 0x010fc800078ed802 */
[----:B------:R-:W-:-:S05]  /*08e0*/  LOP3.LUT R2, R2, 0x400000, RZ, 0xb8, !PT ;  /* 0x0040000002027812 */ /* 0x000fca00078eb8ff */
[----:B------:R2:W-:Y:S02]  /*08f0*/  STS [UR8+0x8], R2 ;  /* 0x00000802ff007988 */ /* 0x0005e40008000808 */
.L_x_16:
[----:B------:R-:W-:Y:S05]  /*0900*/  BSYNC.RELIABLE B0 ;  /* 0x0000000000007941 */ /* 0x000fea0003800100 */
.L_x_13:
[----:B--2345:R-:W2:Y:S02]  /*0910*/  @!P3 LDS R2, [UR8+0x8] ;  /* 0x00000808ff02b984 */ /* 0x03cea40008000800 */
[----:B--2---:R-:W-:-:S05]  /*0920*/  @!P3 LOP3.LUT R2, R2, 0x8000, RZ, 0xb8, !PT ;  /* 0x000080000202b812 */ /* 0x004fca00078eb8ff */
[----:B------:R4:W-:Y:S02]  /*0930*/  @!P3 STS [UR8+0x8], R2 ;  /* 0x00000802ff00b988 */ /* 0x0009e40008000808 */
.L_x_17:
[----:B------:R-:W-:Y:S05]  /*0940*/  BSYNC.RECONVERGENT B1 ;  /* 0x0000000000017941 */ /* 0x000fea0003800200 */
.L_x_12:
[----:B------:R-:W-:Y:S05]  /*0950*/  WARPSYNC.ALL ;  /* 0x0000000000007948 */ /* 0x000fea0003800000 */
[----:B------:R-:W-:Y:S01]  /*0960*/  NOP ;  /* 0x0000000000007918 */ /* 0x000fe20000000000 */
[----:B------:R-:W5:Y:S02]  /*0970*/  LDC R5, c[0x0][0x39c] ;  /* 0x0000e700ff057b82 */ /* 0x000f640000000800 */
[----:B-----5:R-:W-:Y:S01]  /*0980*/  VIADD R5, R5, 0xffffffff ;  /* 0xffffffff05057836 */ /* 0x020fe20000000000 */
[----:B------:R-:W-:Y:S06]  /*0990*/  @P0 BRA `(.L_x_18) ;  /* 0x0000000000300947 */ /* 0x000fec0003800000 */
[----:B--234-:R-:W2:Y:S01]  /*09a0*/  S2R R2, SR_LANEID ;  /* 0x0000000000027919 */ /* 0x01cea20000000000 */
[----:B------:R-:W-:Y:S05]  /*09b0*/  WARPSYNC.ALL ;  /* 0x0000000000007948 */ /* 0x000fea0003800000 */
[----:B------:R-:W-:Y:S01]  /*09c0*/  NOP ;  /* 0x0000000000007918 */ /* 0x000fe20000000000 */
[----:B--2---:R-:W-:-:S05]  /*09d0*/  IMAD.SHL.U32 R6, R2, 0x4, RZ ;  /* 0x0000000402067824 */ /* 0x004fca00078e00ff */
[----:B------:R-:W2:Y:S01]  /*09e0*/  LDS R7, [R6+UR8] ;  /* 0x0000000806077984 */ /* 0x000ea20008000800 */
[----:B------:R-:W-:-:S05]  /*09f0*/  IADD3 R2, P1, PT, R6, UR22, RZ ;  /* 0x0000001606027c10 */ /* 0x000fca000ff3e0ff */
[----:B------:R-:W-:-:S05]  /*0a00*/  IMAD.X R3, RZ, RZ, UR23, P1 ;  /* 0x00000017ff037e24 */ /* 0x000fca00088e06ff */
[----:B--2---:R5:W2:Y:S01]  /*0a10*/  ATOMG.E.EXCH.STRONG.GPU PT, RZ, [R2], R7 ;  /* 0x0000000702ff73a8 */ /* 0x004aa200041ee100 */
[----:B------:R-:W-:-:S04]  /*0a20*/  DEPBAR {5,4,3,2,1,0} ;  /* 0x0000003f0000791a */ /* 0x000fc80000000000 */
[----:B------:R-:W3:Y:S02]  /*0a30*/  CCTL.E.C.LDCU.IV.DEEP [UR22] ;  /* 0x0000000016007540 */ /* 0x000ee40009c08000 */
[----:B---3--:R5:W-:Y:S01]  /*0a40*/  UTMACCTL.IV [UR22] ;  /* 0x00000000160079b9 */ /* 0x008be20008000000 */
[----:B------:R-:W-:Y:S01]  /*0a50*/  NOP ;  /* 0x0000000000007918 */ /* 0x000fe20000000000 */
.L_x_18:
[----:B------:R-:W-:Y:S05]  /*0a60*/  @P0 BRA `(.L_x_19) ;  /* 0x00000000000c0947 */ /* 0x000fea0003800000 */
[----:B------:R0:W-:Y:S01]  /*0a70*/  UTMACMDFLUSH ;  /* 0x00000000000079b7 */ /* 0x0001e20000000000 */
[----:B------:R-:W-:Y:S05]  /*0a80*/  @P0 BRA `(.L_x_19) ;  /* 0x0000000000040947 */ /* 0x000fea0003800000 */
[----:B------:R-:W-:-:S04]  /*0a90*/  DEPBAR.LE SB0, 0x0 ;  /* 0x000080000000791a */ /* 0x000fc80000000000 */
.L_x_19:
[----:B------:R-:W-:Y:S05]  /*0aa0*/  WARPSYNC.ALL ;  /* 0x0000000000007948 */ /* 0x000fea0003800000 */
[----:B------:R-:W-:Y:S01]  /*0ab0*/  NOP ;  /* 0x0000000000007918 */ /* 0x000fe20000000000 */
[----:B--2---:R-:W-:Y:S06]  /*0ac0*/  BAR.SYNC.DEFER_BLOCKING 0x0 ;  /* 0x0000000000007b1d */ /* 0x004fec0000010000 */
[----:B------:R-:W-:Y:S02]  /*0ad0*/  BSSY.RECONVERGENT B1, `(.L_x_20) ;  /* 0x000000b000017945 */ /* 0x000fe40003800200 */
[----:B------:R-:W-:Y:S06]  /*0ae0*/  BAR.SYNC.DEFER_BLOCKING 0x0 ;  /* 0x0000000000007b1d */ /* 0x000fec0000010000 */
[----:B------:R2:W-:Y:S01]  /*0af0*/  @!P0 STS [R10], RZ ;  /* 0x000000ff0a008388 */ /* 0x0005e20000000800 */
[----:B------:R-:W-:Y:S01]  /*0b00*/  NOP ;  /* 0x0000000000007918 */ /* 0x000fe20000000000 */
[----:B------:R-:W-:Y:S05]  /*0b10*/  @P3 BRA `(.L_x_21) ;  /* 0x0000000000183947 */ /* 0x000fea0003800000 */
[----:B---345:R-:W3:Y:S01]  /*0b20*/  LDS R2, [UR8+0x8] ;  /* 0x00000808ff027984 */ /* 0x038ee20008000800 */
[----:B------:R-:W4:Y:S01]  /*0b30*/  LDC.64 R6, c[0x0][0x388] ;  /* 0x0000e200ff067b82 */ /* 0x000f220000000a00 */
[----:B------:R-:W-:Y:S02]  /*0b40*/  IMAD.MOV.U32 R3, RZ, RZ, 0x70 ;  /* 0x00000070ff037424 */ /* 0x000fe400078e00ff */
[----:B----4-:R4:W-:Y:S03]  /*0b50*/  STS.64 [UR8], R6 ;  /* 0x00000006ff007988 */ /* 0x0109e60008000a08 */
[----:B---3--:R-:W-:-:S05]  /*0b60*/  LOP3.LUT R2, R2, 0x10, R3, 0xd8, !PT ;  /* 0x0000001002027812 */ /* 0x008fca00078ed803 */
[----:B------:R4:W-:Y:S02]  /*0b70*/  STS [UR8+0x8], R2 ;  /* 0x00000802ff007988 */ /* 0x0009e40008000808 */
.L_x_21:
[----:B-----5:R-:W-:Y:S05]  /*0b80*/  BSYNC.RECONVERGENT B1 ;  /* 0x0000000000017941 */ /* 0x020fea0003800200 */
.L_x_20:
[----:B------:R-:W-:Y:S04]  /*0b90*/  BSSY.RECONVERGENT B1, `(.L_x_22) ;  /* 0x000000a000017945 */ /* 0x000fe80003800200 */
[----:B------:R-:W-:Y:S05]  /*0ba0*/  @P3 BRA `(.L_x_23) ;  /* 0x0000000000203947 */ /* 0x000fea0003800000 */
[----:B---34-:R-:W3:Y:S01]  /*0bb0*/  LDS R2, [UR8+0x34] ;  /* 0x00003408ff027984 */ /* 0x018ee20008000800 */
[----:B------:R-:W-:Y:S02]  /*0bc0*/  IMAD.MOV.U32 R7, RZ, RZ, 0x3f000000 ;  /* 0x3f000000ff077424 */ /* 0x000fe400078e00ff */
[----:B------:R-:W-:Y:S01]  /*0bd0*/  @!P3 IMAD.MOV.U32 R3, RZ, RZ, 0x3f ;  /* 0x0000003fff03b424 */ /* 0x000fe200078e00ff */
[----:B------:R-:W4:Y:S02]  /*0be0*/  @!P3 LDS R6, [UR8+0x38] ;  /* 0x00003808ff06b984 */ /* 0x000f240008000800 */
[----:B---3--:R-:W-:Y:S02]  /*0bf0*/  LOP3.LUT R2, R2, 0xff000000, R7, 0xb8, !PT ;  /* 0xff00000002027812 */ /* 0x008fe400078eb807 */
[----:B----4-:R-:W-:-:S03]  /*0c00*/  @!P3 LOP3.LUT R3, R6, 0xff, R3, 0xb8, !PT ;  /* 0x000000ff0603b812 */ /* 0x010fc600078eb803 */
[----:B------:R5:W-:Y:S04]  /*0c10*/  STS [UR8+0x34], R2 ;  /* 0x00003402ff007988 */ /* 0x000be80008000808 */
[----:B------:R5:W-:Y:S02]  /*0c20*/  @!P3 STS [UR8+0x38], R3 ;  /* 0x00003803ff00b988 */ /* 0x000be40008000808 */
.L_x_23:
[----:B------:R-:W-:Y:S05]  /*0c30*/  BSYNC.RECONVERGENT B1 ;  /* 0x0000000000017941 */ /* 0x000fea0003800200 */
.L_x_22:
[----:B------:R-:W-:Y:S04]  /*0c40*/  BSSY.RECONVERGENT B1, `(.L_x_24) ;  /* 0x0000004000017945 */ /* 0x000fe80003800200 */
[----:B------:R-:W-:Y:S05]  /*0c50*/  @P3 BRA `(.L_x_25) ;  /* 0x0000000000083947 */ /* 0x000fea0003800000 */
[----:B------:R2:W-:Y:S04]  /*0c60*/  STS [UR8+0x24], R11 ;  /* 0x0000240bff007988 */ /* 0x0005e80008000808 */
[----:B------:R2:W-:Y:S02]  /*0c70*/  STS [UR8+0x20], R5 ;  /* 0x00002005ff007988 */ /* 0x0005e40008000808 */
.L_x_25:
[----:B------:R-:W-:Y:S05]  /*0c80*/  BSYNC.RECONVERGENT B1 ;  /* 0x0000000000017941 */ /* 0x000fea0003800200 */
.L_x_24:
[----:B------:R-:W-:Y:S04]  /*0c90*/  BSSY.RECONVERGENT B1, `(.L_x_26) ;  /* 0x000000e000017945 */ /* 0x000fe80003800200 */
[----:B------:R-:W-:Y:S05]  /*0ca0*/  @P3 BRA `(.L_x_27) ;  /* 0x0000000000303947 */ /* 0x000fea0003800000 */
[----:B-----5:R-:W5:Y:S01]  /*0cb0*/  LDS R3, [UR8+0x34] ;  /* 0x00003408ff037984 */ /* 0x020f620008000800 */
[----:B----4-:R-:W4:Y:S03]  /*0cc0*/  LDC.64 R6, c[0x0][0x3b0] ;  /* 0x0000ec00ff067b82 */ /* 0x010f260000000a00 */
[----:B---3--:R-:W3:Y:S01]  /*0cd0*/  LDS R2, [UR8+0x1c] ;  /* 0x00001c08ff027984 */ /* 0x008ee20008000800 */
[C---:B----4-:R-:W-:Y:S01]  /*0ce0*/  SHF.L.U64.HI R7, R6.reuse, 0x1, R7 ;  /* 0x0000000106077819 */ /* 0x050fe20000010207 */
[----:B------:R-:W-:-:S03]  /*0cf0*/  IMAD.SHL.U32 R6, R6, 0x2, RZ ;  /* 0x0000000206067824 */ /* 0x000fc600078e00ff */
[--C-:B------:R-:W-:Y:S02]  /*0d00*/  SHF.R.U32.HI R9, RZ, 0x4, R7.reuse ;  /* 0x00000004ff097819 */ /* 0x100fe40000011607 */
[----:B------:R-:W-:-:S05]  /*0d10*/  SHF.R.U64 R6, R6, 0x4, R7 ;  /* 0x0000000406067819 */ /* 0x000fca0000001207 */
[----:B------:R4:W-:Y:S01]  /*0d20*/  STS [UR8+0xc], R6 ;  /* 0x00000c06ff007988 */ /* 0x0009e20008000808 */
[----:B-----5:R-:W-:Y:S02]  /*0d30*/  LOP3.LUT R3, R3, 0x7, RZ, 0xb8, !PT ;  /* 0x0000000703037812 */ /* 0x020fe400078eb8ff */
[----:B---3--:R-:W-:-:S03]  /*0d40*/  LOP3.LUT R2, R2, 0xf, R9, 0xb8, !PT ;  /* 0x0000000f02027812 */ /* 0x008fc600078eb809 */
[----:B------:R4:W-:Y:S04]  /*0d50*/  STS [UR8+0x34], R3 ;  /* 0x00003403ff007988 */ /* 0x0009e80008000808 */
[----:B------:R4:W-:Y:S02]  /*0d60*/  STS [UR8+0x1c], R2 ;  /* 0x00001c02ff007988 */ /* 0x0009e40008000808 */
.L_x_27:
[----:B------:R-:W-:Y:S05]  /*0d70*/  BSYNC.RECONVERGENT B1 ;  /* 0x0000000000017941 */ /* 0x000fea0003800200 */
.L_x_26:
[----:B------:R-:W-:Y:S04]  /*0d80*/  BSSY.RECONVERGENT B2, `(.L_x_28) ;  /* 0x000001a000027945 */ /* 0x000fe80003800200 */
[----:B------:R-:W-:Y:S04]  /*0d90*/  BSSY.RELIABLE B1, `(.L_x_29) ;  /* 0x0000015000017945 */ /* 0x000fe80003800100 */
[----:B------:R-:W-:Y:S05]  /*0da0*/  @P3 BRA `(.L_x_30) ;  /* 0x0000000000203947 */ /* 0x000fea0003800000 */
[----:B---345:R-:W3:Y:S02]  /*0db0*/  LDS R2, [UR8+0x34] ;  /* 0x00003408ff027984 */ /* 0x038ee40008000800 */
[----:B---3--:R-:W-:-:S05]  /*0dc0*/  LOP3.LUT R2, R2, 0x38, RZ, 0xb8, !PT ;  /* 0x0000003802027812 */ /* 0x008fca00078eb8ff */
[----:B------:R3:W-:Y:S01]  /*0dd0*/  STS [UR8+0x34], R2 ;  /* 0x00003402ff007988 */ /* 0x0007e20008000808 */
[----:B------:R-:W-:Y:S05]  /*0de0*/  @P3 BRA `(.L_x_31) ;  /* 0x0000000000203947 */ /* 0x000fea0003800000 */
[----:B---3--:R-:W3:Y:S01]  /*0df0*/  LDS R2, [UR8+0x8] ;  /* 0x00000808ff027984 */ /* 0x008ee20008000800 */
[----:B------:R-:W-:-:S05]  /*0e00*/  IMAD.MOV.U32 R3, RZ, RZ, 0x780 ;  /* 0x00000780ff037424 */ /* 0x000fca00078e00ff */
[----:B---3--:R-:W-:-:S05]  /*0e10*/  LOP3.LUT R2, R2, 0x300, R3, 0xd8, !PT ;  /* 0x0000030002027812 */ /* 0x008fca00078ed803 */
[----:B------:R3:W-:Y:S02]  /*0e20*/  STS [UR8+0x8], R2 ;  /* 0x00000802ff007988 */ /* 0x0007e40008000808 */
.L_x_30:
[----:B------:R-:W-:Y:S05]  /*0e30*/  @P3 BRA `(.L_x_32) ;  /* 0x0000000000283947 */ /* 0x000fea0003800000 */
[----:B---345:R-:W3:Y:S02]  /*0e40*/  LDS R2, [UR8+0x8] ;  /* 0x00000808ff027984 */ /* 0x038ee40008000800 */
[----:B---3--:R-:W-:-:S05]  /*0e50*/  LOP3.LUT R2, R2, 0x1800, RZ, 0xb8, !PT ;  /* 0x0000180002027812 */ /* 0x008fca00078eb8ff */
[----:B------:R4:W-:Y:S02]  /*0e60*/  STS [UR8+0x8], R2 ;  /* 0x00000802ff007988 */ /* 0x0009e40008000808 */
.L_x_31:
[----:B------:R-:W-:Y:S05]  /*0e70*/  @P3 BREAK.RELIABLE B1 ;  /* 0x0000000000013942 */ /* 0x000fea0003800100 */
[----:B------:R-:W-:Y:S05]  /*0e80*/  @P3 BRA `(.L_x_33) ;  /* 0x0000000000243947 */ /* 0x000fea0003800000 */
[----:B---34-:R-:W3:Y:S01]  /*0e90*/  LDS R2, [UR8+0x8] ;  /* 0x00000808ff027984 */ /* 0x018ee20008000800 */
[----:B------:R-:W-:-:S05]  /*0ea0*/  IMAD.MOV.U32 R3, RZ, RZ, 0x6000 ;  /* 0x00006000ff037424 */ /* 0x000fca00078e00ff */
[----:B---3--:R-:W-:-:S04]  /*0eb0*/  LOP3.LUT R2, R2, 0x6000, R3, 0xd8, !PT ;  /* 0x0000600002027812 */ /* 0x008fc800078ed803 */
[----:B------:R-:W-:-:S05]  /*0ec0*/  LOP3.LUT R2, R2, 0x400000, RZ, 0xb8, !PT ;  /* 0x0040000002027812 */ /* 0x000fca00078eb8ff */
[----:B------:R3:W-:Y:S02]  /*0ed0*/  STS [UR8+0x8], R2 ;  /* 0x00000802ff007988 */ /* 0x0007e40008000808 */
.L_x_32:
[----:B------:R-:W-:Y:S05]  /*0ee0*/  BSYNC.RELIABLE B1 ;  /* 0x0000000000017941 */ /* 0x000fea0003800100 */
.L_x_29:
[----:B---345:R-:W3:Y:S02]  /*0ef0*/  @!P3 LDS R2, [UR8+0x8] ;  /* 0x00000808ff02b984 */ /* 0x038ee40008000800 */
[----:B---3--:R-:W-:-:S05]  /*0f00*/  @!P3 LOP3.LUT R2, R2, 0x8000, RZ, 0xb8, !PT ;  /* 0x000080000202b812 */ /* 0x008fca00078eb8ff */
[----:B------:R5:W-:Y:S02]  /*0f10*/  @!P3 STS [UR8+0x8], R2 ;  /* 0x00000802ff00b988 */ /* 0x000be40008000808 */
.L_x_33:
[----:B------:R-:W-:Y:S05]  /*0f20*/  BSYNC.RECONVERGENT B2 ;  /* 0x0000000000027941 */ /* 0x000fea0003800200 */
.L_x_28:
[----:B------:R-:W-:Y:S05]  /*0f30*/  WARPSYNC.ALL ;  /* 0x0000000000007948 */ /* 0x000fea0003800000 */
[----:B------:R-:W-:Y:S01]  /*0f40*/  NOP ;  /* 0x0000000000007918 */ /* 0x000fe20000000000 */
[----:B------:R-:W-:-:S04]  /*0f50*/  UIADD3 UR5, UPT, UPT, UR4, 0x80, URZ ;  /* 0x0000008004057890 */ /* 0x000fc8000fffe0ff */
[----:B------:R-:W-:-:S04]  /*0f60*/  UIADD3 UR20, UP0, UPT, UR5, UR10, URZ ;  /* 0x0000000a05147290 */ /* 0x000fc8000ff1e0ff */
[----:B------:R-:W-:Y:S01]  /*0f70*/  ULEA.HI.X.SX32 UR21, UR5, UR11, 0x1, UP0 ;  /* 0x0000000b05157291 */ /* 0x000fe200080f0eff */
[----:B------:R-:W-:Y:S11]  /*0f80*/  @P0 BRA `(.L_x_34) ;  /* 0x0000000000300947 */ /* 0x000ff60003800000 */
[----:B---345:R-:W3:Y:S01]  /*0f90*/  S2R R2, SR_LANEID ;  /* 0x0000000000027919 */ /* 0x038ee20000000000 */
[----:B------:R-:W-:Y:S05]  /*0fa0*/  WARPSYNC.ALL ;  /* 0x0000000000007948 */ /* 0x000fea0003800000 */
[----:B------:R-:W-:Y:S01]  /*0fb0*/  NOP ;  /* 0x0000000000007918 */ /* 0x000fe20000000000 */
[----:B---3--:R-:W-:-:S05]  /*0fc0*/  IMAD.SHL.U32 R6, R2, 0x4, RZ ;  /* 0x0000000402067824 */ /* 0x008fca00078e00ff */
[----:B------:R-:W3:Y:S01]  /*0fd0*/  LDS R7, [R6+UR8] ;  /* 0x0000000806077984 */ /* 0x000ee20008000800 */
[----:B------:R-:W-:-:S05]  /*0fe0*/  IADD3 R2, P1, PT, R6, UR20, RZ ;  /* 0x0000001406027c10 */ /* 0x000fca000ff3e0ff */
[----:B------:R-:W-:-:S05]  /*0ff0*/  IMAD.X R3, RZ, RZ, UR21, P1 ;  /* 0x00000015ff037e24 */ /* 0x000fca00088e06ff */
[----:B---3--:R3:W4:Y:S01]  /*1000*/  ATOMG.E.EXCH.STRONG.GPU PT, RZ, [R2], R7 ;  /* 0x0000000702ff73a8 */ /* 0x00872200041ee100 */
[----:B------:R-:W-:-:S04]  /*1010*/  DEPBAR {5,4,3,2,1,0} ;  /* 0x0000003f0000791a */ /* 0x000fc80000000000 */
[----:B------:R-:W5:Y:S02]  /*1020*/  CCTL.E.C.LDCU.IV.DEEP [UR20] ;  /* 0x0000000014007540 */ /* 0x000f640009c08000 */
[----:B-----5:R3:W-:Y:S01]  /*1030*/  UTMACCTL.IV [UR20] ;  /* 0x00000000140079b9 */ /* 0x0207e20008000000 */
[----:B------:R-:W-:Y:S01]  /*1040*/  NOP ;  /* 0x0000000000007918 */ /* 0x000fe20000000000 */
.L_x_34:
[----:B------:R-:W-:Y:S05]  /*1050*/  @P0 BRA `(.L_x_35) ;  /* 0x00000000000c0947 */ /* 0x000fea0003800000 */
[----:B------:R0:W-:Y:S01]  /*1060*/  UTMACMDFLUSH ;  /* 0x00000000000079b7 */ /* 0x0001e20000000000 */
[----:B------:R-:W-:Y:S05]  /*1070*/  @P0 BRA `(.L_x_35) ;  /* 0x0000000000040947 */ /* 0x000fea0003800000 */
[----:B------:R-:W-:-:S04]  /*1080*/  DEPBAR.LE SB0, 0x0 ;  /* 0x000080000000791a */ /* 0x000fc80000000000 */
.L_x_35:
[----:B------:R-:W-:Y:S05]  /*1090*/  WARPSYNC.ALL ;  /* 0x0000000000007948 */ /* 0x000fea0003800000 */
[----:B------:R-:W-:Y:S01]  /*10a0*/  NOP ;  /* 0x0000000000007918 */ /* 0x000fe20000000000 */
[----:B----4-:R-:W-:Y:S06]  /*10b0*/  BAR.SYNC.DEFER_BLOCKING 0x0 ;  /* 0x0000000000007b1d */ /* 0x010fec0000010000 */
[----:B------:R-:W-:Y:S02]  /*10c0*/  BSSY.RECONVERGENT B2, `(.L_x_36) ;  /* 0x000000b000027945 */ /* 0x000fe40003800200 */
[----:B------:R-:W-:Y:S06]  /*10d0*/  BAR.SYNC.DEFER_BLOCKING 0x0 ;  /* 0x0000000000007b1d */ /* 0x000fec0000010000 */
[----:B------:R4:W-:Y:S01]  /*10e0*/  @!P0 STS [R10], RZ ;  /* 0x000000ff0a008388 */ /* 0x0009e20000000800 */
[----:B------:R-:W-:Y:S01]  /*10f0*/  NOP ;  /* 0x0000000000007918 */ /* 0x000fe20000000000 */
[----:B------:R-:W-:Y:S05]  /*1100*/  @P3 BRA `(.L_x_37) ;  /* 0x0000000000183947 */ /* 0x000fea0003800000 */
[----:B---3-5:R-:W3:Y:S01]  /*1110*/  LDS R2, [UR8+0x8] ;  /* 0x00000808ff027984 */ /* 0x028ee20008000800 */
[----:B------:R-:W5:Y:S01]  /*1120*/  LDC.64 R6, c[0x0][0x390] ;  /* 0x0000e400ff067b82 */ /* 0x000f620000000a00 */
[----:B------:R-:W-:Y:S02]  /*1130*/  IMAD.MOV.U32 R3, RZ, RZ, 0x70 ;  /* 0x00000070ff037424 */ /* 0x000fe400078e00ff */
[----:B-----5:R5:W-:Y:S03]  /*1140*/  STS.64 [UR8], R6 ;  /* 0x00000006ff007988 */ /* 0x020be60008000a08 */
[----:B---3--:R-:W-:-:S05]  /*1150*/  LOP3.LUT R2, R2, 0x10, R3, 0xd8, !PT ;  /* 0x0000001002027812 */ /* 0x008fca00078ed803 */
[----:B------:R5:W-:Y:S02]  /*1160*/  STS [UR8+0x8], R2 ;  /* 0x00000802ff007988 */ /* 0x000be40008000808 */
.L_x_37:
[----:B---3--:R-:W-:Y:S05]  /*1170*/  BSYNC.RECONVERGENT B2 ;  /* 0x0000000000027941 */ /* 0x008fea0003800200 */
.L_x_36:
[----:B------:R-:W-:Y:S04]  /*1180*/  BSSY.RECONVERGENT B3, `(.L_x_38) ;  /* 0x0000011000037945 */ /* 0x000fe80003800200 */
[----:B------:R-:W-:Y:S04]  /*1190*/  BSSY.RELIABLE B2, `(.L_x_39) ;  /* 0x000000e000027945 */ /* 0x000fe80003800100 */
[----:B------:R-:W-:Y:S05]  /*11a0*/  @P3 BRA `(.L_x_40) ;  /* 0x0000000000243947 */ /* 0x000fea0003800000 */
[----:B-----5:R-:W3:Y:S01]  /*11b0*/  LDS R2, [UR8+0x34] ;  /* 0x00003408ff027984 */ /* 0x020ee20008000800 */
[----:B------:R-:W-:-:S05]  /*11c0*/  IMAD.MOV.U32 R3, RZ, RZ, 0x3f000000 ;  /* 0x3f000000ff037424 */ /* 0x000fca00078e00ff */
[----:B---3--:R-:W-:-:S05]  /*11d0*/  LOP3.LUT R2, R2, 0xff000000, R3, 0xb8, !PT ;  /* 0xff00000002027812 */ /* 0x008fca00078eb803 */
[----:B------:R3:W-:Y:S01]  /*11e0*/  STS [UR8+0x34], R2 ;  /* 0x00003402ff007988 */ /* 0x0007e20008000808 */
[----:B------:R-:W-:Y:S05]  /*11f0*/  @P3 BRA `(.L_x_41) ;  /* 0x00000000001c3947 */ /* 0x000fea0003800000 */
[----:B---3--:R-:W3:Y:S01]  /*1200*/  LDS R2, [UR8+0x38] ;  /* 0x00003808ff027984 */ /* 0x008ee20008000800 */
[----:B------:R-:W-:-:S05]  /*1210*/  IMAD.MOV.U32 R3, RZ, RZ, 0x7f ;  /* 0x0000007fff037424 */ /* 0x000fca00078e00ff */
[----:B---3--:R-:W-:-:S05]  /*1220*/  LOP3.LUT R2, R2, 0xff, R3, 0xb8, !PT ;  /* 0x000000ff02027812 */ /* 0x008fca00078eb803 */
[----:B------:R3:W-:Y:S02]  /*1230*/  STS [UR8+0x38], R2 ;  /* 0x00003802ff007988 */ /* 0x0007e40008000808 */
.L_x_40:
[----:B------:R-:W-:Y:S05]  /*1240*/  @P3 BREAK.RELIABLE B2 ;  /* 0x0000000000023942 */ /* 0x000fea0003800100 */
[----:B------:R-:W-:Y:S05]  /*1250*/  @P3 BRA `(.L_x_42) ;  /* 0x00000000000c3947 */ /* 0x000fea0003800000 */
[----:B------:R2:W-:Y:S02]  /*1260*/  STS [UR8+0x20], R5 ;  /* 0x00002005ff007988 */ /* 0x0005e40008000808 */
.L_x_41:
[----:B------:R-:W-:Y:S05]  /*1270*/  BSYNC.RELIABLE B2 ;  /* 0x0000000000027941 */ /* 0x000fea0003800100 */
.L_x_39:
[----:B------:R2:W-:Y:S02]  /*1280*/  @!P3 STS [UR8+0x24], R4 ;  /* 0x00002404ff00b988 */ /* 0x0005e40008000808 */
.L_x_42:
[----:B------:R-:W-:Y:S05]  /*1290*/  BSYNC.RECONVERGENT B3 ;  /* 0x0000000000037941 */ /* 0x000fea0003800200 */
.L_x_38:
[----:B------:R-:W-:Y:S05]  /*12a0*/  WARPSYNC.ALL ;  /* 0x0000000000007948 */ /* 0x000fea0003800000 */
[----:B------:R-:W-:Y:S01]  /*12b0*/  NOP ;  /* 0x0000000000007918 */ /* 0x000fe20000000000 */
[----:B------:R-:W-:Y:S04]  /*12c0*/  BSSY.RECONVERGENT B3, `(.L_x_43) ;  /* 0x000000e000037945 */ /* 0x000fe80003800200 */
[----:B------:R-:W-:Y:S05]  /*12d0*/  @P3 BRA `(.L_x_44) ;  /* 0x0000000000303947 */ /* 0x000fea0003800000 */
[----:B------:R-:W2:Y:S02]  /*12e0*/  LDS R3, [UR8+0x34] ;  /* 0x00003408ff037984 */ /* 0x000ea40008000800 */
[----:B--2---:R-:W2:Y:S02]  /*12f0*/  LDC.64 R4, c[0x0][0x3b8] ;  /* 0x0000ee00ff047b82 */ /* 0x004ea40000000a00 */
[----:B---3-5:R-:W3:Y:S01]  /*1300*/  LDS R2, [UR8+0x1c] ;  /* 0x00001c08ff027984 */ /* 0x028ee20008000800 */
[C---:B--2---:R-:W-:Y:S01]  /*1310*/  SHF.L.U64.HI R5, R4.reuse, 0x1, R5 ;  /* 0x0000000104057819 */ /* 0x044fe20000010205 */
[----:B------:R-:W-:-:S03]  /*1320*/  IMAD.SHL.U32 R4, R4, 0x2, RZ ;  /* 0x0000000204047824 */ /* 0x000fc600078e00ff */
[--C-:B------:R-:W-:Y:S02]  /*1330*/  SHF.R.U32.HI R7, RZ, 0x4, R5.reuse ;  /* 0x00000004ff077819 */ /* 0x100fe40000011605 */
[----:B------:R-:W-:-:S05]  /*1340*/  SHF.R.U64 R4, R4, 0x4, R5 ;  /* 0x0000000404047819 */ /* 0x000fca0000001205 */
[----:B------:R2:W-:Y:S01]  /*1350*/  STS [UR8+0xc], R4 ;  /* 0x00000c04ff007988 */ /* 0x0005e20008000808 */
[----:B------:R-:W-:Y:S02]  /*1360*/  LOP3.LUT R3, R3, 0x7, RZ, 0xb8, !PT ;  /* 0x0000000703037812 */ /* 0x000fe400078eb8ff */
[----:B---3--:R-:W-:-:S03]  /*1370*/  LOP3.LUT R2, R2, 0xf, R7, 0xb8, !PT ;  /* 0x0000000f02027812 */ /* 0x008fc600078eb807 */
[----:B------:R2:W-:Y:S04]  /*1380*/  STS [UR8+0x34], R3 ;  /* 0x00003403ff007988 */ /* 0x0005e80008000808 */
[----:B------:R2:W-:Y:S02]  /*1390*/  STS [UR8+0x1c], R2 ;  /* 0x00001c02ff007988 */ /* 0x0005e40008000808 */
.L_x_44:
[----:B------:R-:W-:Y:S05]  /*13a0*/  BSYNC.RECONVERGENT B3 ;  /* 0x0000000000037941 */ /* 0x000fea0003800200 */
.L_x_43:
[----:B------:R-:W-:Y:S04]  /*13b0*/  BSSY.RECONVERGENT B4, `(.L_x_45) ;  /* 0x000001a000047945 */ /* 0x000fe80003800200 */
[----:B------:R-:W-:Y:S04]  /*13c0*/  BSSY.RELIABLE B3, `(.L_x_46) ;  /* 0x0000015000037945 */ /* 0x000fe80003800100 */
[----:B------:R-:W-:Y:S05]  /*13d0*/  @P3 BRA `(.L_x_47) ;  /* 0x0000000000203947 */ /* 0x000fea0003800000 */
[----:B--23-5:R-:W2:Y:S02]  /*13e0*/  LDS R2, [UR8+0x34] ;  /* 0x00003408ff027984 */ /* 0x02cea40008000800 */
[----:B--2---:R-:W-:-:S05]  /*13f0*/  LOP3.LUT R2, R2, 0x38, RZ, 0xb8, !PT ;  /* 0x0000003802027812 */ /* 0x004fca00078eb8ff */
[----:B------:R2:W-:Y:S01]  /*1400*/  STS [UR8+0x34], R2 ;  /* 0x00003402ff007988 */ /* 0x0005e20008000808 */
[----:B------:R-:W-:Y:S05]  /*1410*/  @P3 BRA `(.L_x_48) ;  /* 0x0000000000203947 */ /* 0x000fea0003800000 */
[----:B--2---:R-:W2:Y:S01]  /*1420*/  LDS R2, [UR8+0x8] ;  /* 0x00000808ff027984 */ /* 0x004ea20008000800 */
[----:B------:R-:W-:-:S05]  /*1430*/  IMAD.MOV.U32 R3, RZ, RZ, 0x780 ;  /* 0x00000780ff037424 */ /* 0x000fca00078e00ff */
[----:B--2---:R-:W-:-:S05]  /*1440*/  LOP3.LUT R2, R2, 0x300, R3, 0xd8, !PT ;  /* 0x0000030002027812 */ /* 0x004fca00078ed803 */
[----:B------:R2:W-:Y:S02]  /*1450*/  STS [UR8+0x8], R2 ;  /* 0x00000802ff007988 */ /* 0x0005e40008000808 */
.L_x_47:
[----:B------:R-:W-:Y:S05]  /*1460*/  @P3 BRA `(.L_x_49) ;  /* 0x0000000000283947 */ /* 0x000fea0003800000 */
[----:B--23-5:R-:W2:Y:S02]  /*1470*/  LDS R2, [UR8+0x8] ;  /* 0x00000808ff027984 */ /* 0x02cea40008000800 */
[----:B--2---:R-:W-:-:S05]  /*1480*/  LOP3.LUT R2, R2, 0x1800, RZ, 0xb8, !PT ;  /* 0x0000180002027812 */ /* 0x004fca00078eb8ff */
[----:B------:R3:W-:Y:S02]  /*1490*/  STS [UR8+0x8], R2 ;  /* 0x00000802ff007988 */ /* 0x0007e40008000808 */
.L_x_48:
[----:B------:R-:W-:Y:S05]  /*14a0*/  @P3 BREAK.RELIABLE B3 ;  /* 0x0000000000033942 */ /* 0x000fea0003800100 */
[----:B------:R-:W-:Y:S05]  /*14b0*/  @P3 BRA `(.L_x_50) ;  /* 0x0000000000243947 */ /* 0x000fea0003800000 */
[----:B--23--:R-:W2:Y:S01]  /*14c0*/  LDS R2, [UR8+0x8] ;  /* 0x00000808ff027984 */ /* 0x00cea20008000800 */
[----:B------:R-:W-:-:S05]  /*14d0*/  IMAD.MOV.U32 R3, RZ, RZ, 0x6000 ;  /* 0x00006000ff037424 */ /* 0x000fca00078e00ff */
[----:B--2---:R-:W-:-:S04]  /*14e0*/  LOP3.LUT R2, R2, 0x6000, R3, 0xd8, !PT ;  /* 0x0000600002027812 */ /* 0x004fc800078ed803 */
[----:B------:R-:W-:-:S05]  /*14f0*/  LOP3.LUT R2, R2, 0x400000, RZ, 0xb8, !PT ;  /* 0x0040000002027812 */ /* 0x000fca00078eb8ff */
[----:B------:R2:W-:Y:S02]  /*1500*/  STS [UR8+0x8], R2 ;  /* 0x00000802ff007988 */ /* 0x0005e40008000808 */
.L_x_49:
[----:B------:R-:W-:Y:S05]  /*1510*/  BSYNC.RELIABLE B3 ;  /* 0x0000000000037941 */ /* 0x000fea0003800100 */
.L_x_46:
[----:B--23-5:R-:W2:Y:S02]  /*1520*/  @!P3 LDS R2, [UR8+0x8] ;  /* 0x00000808ff02b984 */ /* 0x02cea40008000800 */
[----:B--2---:R-:W-:-:S05]  /*1530*/  @!P3 LOP3.LUT R2, R2, 0x8000, RZ, 0xb8, !PT ;  /* 0x000080000202b812 */ /* 0x004fca00078eb8ff */
[----:B------:R5:W-:Y:S02]  /*1540*/  @!P3 STS [UR8+0x8], R2 ;  /* 0x00000802ff00b988 */ /* 0x000be40008000808 */
.L_x_50:
[----:B------:R-:W-:Y:S05]  /*1550*/  BSYNC.RECONVERGENT B4 ;  /* 0x0000000000047941 */ /* 0x000fea0003800200 */
.L_x_45:
[----:B------:R-:W-:Y:S05]  /*1560*/  WARPSYNC.ALL ;  /* 0x0000000000007948 */ /* 0x000fea0003800000 */
[----:B------:R-:W-:Y:S01]  /*1570*/  NOP ;  /* 0x0000000000007918 */ /* 0x000fe20000000000 */
[----:B------:R-:W-:-:S04]  /*1580*/  UIADD3 UR4, UPT, UPT, UR4, 0x100, URZ ;  /* 0x0000010004047890 */ /* 0x000fc8000fffe0ff */
[----:B------:R-:W-:-:S04]  /*1590*/  UIADD3 UR10, UP0, UPT, UR4, UR10, URZ ;  /* 0x0000000a040a7290 */ /* 0x000fc8000ff1e0ff */
[----:B------:R-:W-:Y:S01]  /*15a0*/  ULEA.HI.X.SX32 UR11, UR4, UR11, 0x1, UP0 ;  /* 0x0000000b040b7291 */ /* 0x000fe200080f0eff */
[----:B------:R-:W-:Y:S11]  /*15b0*/  @P0 BRA `(.L_x_51) ;  /* 0x0000000000300947 */ /* 0x000ff60003800000 */
[----:B--23-5:R-:W2:Y:S01]  /*15c0*/  S2R R2, SR_LANEID ;  /* 0x0000000000027919 */ /* 0x02cea20000000000 */
[----:B------:R-:W-:Y:S05]  /*15d0*/  WARPSYNC.ALL ;  /* 0x0000000000007948 */ /* 0x000fea0003800000 */
[----:B------:R-:W-:Y:S01]  /*15e0*/  NOP ;  /* 0x0000000000007918 */ /* 0x000fe20000000000 */
[----:B--2---:R-:W-:-:S05]  /*15f0*/  IMAD.SHL.U32 R4, R2, 0x4, RZ ;  /* 0x0000000402047824 */ /* 0x004fca00078e00ff */
[----:B------:R-:W2:Y:S01]  /*1600*/  LDS R5, [R4+UR8] ;  /* 0x0000000804057984 */ /* 0x000ea20008000800 */
[----:B------:R-:W-:-:S05]  /*1610*/  IADD3 R2, P1, PT, R4, UR10, RZ ;  /* 0x0000000a04027c10 */ /* 0x000fca000ff3e0ff */
[----:B------:R-:W-:-:S05]  /*1620*/  IMAD.X R3, RZ, RZ, UR11, P1 ;  /* 0x0000000bff037e24 */ /* 0x000fca00088e06ff */
[----:B--2---:R2:W3:Y:S01]  /*1630*/  ATOMG.E.EXCH.STRONG.GPU PT, RZ, [R2], R5 ;  /* 0x0000000502ff73a8 */ /* 0x0044e200041ee100 */
[----:B------:R-:W-:-:S04]  /*1640*/  DEPBAR {5,4,3,2,1,0} ;  /* 0x0000003f0000791a */ /* 0x000fc80000000000 */
[----:B------:R-:W5:Y:S02]  /*1650*/  CCTL.E.C.LDCU.IV.DEEP [UR10] ;  /* 0x000000000a007540 */ /* 0x000f640009c08000 */
[----:B-----5:R2:W-:Y:S01]  /*1660*/  UTMACCTL.IV [UR10] ;  /* 0x000000000a0079b9 */ /* 0x0205e20008000000 */
[----:B------:R-:W-:Y:S01]  /*1670*/  NOP ;  /* 0x0000000000007918 */ /* 0x000fe20000000000 */
.L_x_51:
[----:B------:R-:W-:Y:S05]  /*1680*/  @P0 BRA `(.L_x_52) ;  /* 0x00000000000c0947 */ /* 0x000fea0003800000 */
[----:B------:R0:W-:Y:S01]  /*1690*/  UTMACMDFLUSH ;  /* 0x00000000000079b7 */ /* 0x0001e20000000000 */
[----:B------:R-:W-:Y:S05]  /*16a0*/  @P0 BRA `(.L_x_52) ;  /* 0x0000000000040947 */ /* 0x000fea0003800000 */
[----:B------:R-:W-:-:S04]  /*16b0*/  DEPBAR.LE SB0, 0x0 ;  /* 0x000080000000791a */ /* 0x000fc80000000000 */
.L_x_52:
[----:B------:R-:W-:Y:S05]  /*16c0*/  WARPSYNC.ALL ;  /* 0x0000000000007948 */ /* 0x000fea0003800000 */
[----:B------:R-:W-:Y:S01]  /*16d0*/  NOP ;  /* 0x0000000000007918 */ /* 0x000fe20000000000 */
[----:B---3--:R-:W-:Y:S01]  /*16e0*/  BAR.SYNC.DEFER_BLOCKING 0x0 ;  /* 0x0000000000007b1d */ /* 0x008fe20000010000 */
[----:B--2--5:R-:W-:Y:S01]  /*16f0*/  SHF.R.U32.HI R2, RZ, 0x5, R0 ;  /* 0x00000005ff027819 */ /* 0x024fe20000011600 */
[----:B------:R-:W-:-:S03]  /*1700*/  USHF.L.U32 UR9, UR9, 0x8, URZ ;  /* 0x0000000809097899 */ /* 0x000fc600080006ff */
[----:B------:R-:W-:Y:S01]  /*1710*/  R2UR UR12, R2 ;  /* 0x00000000020c72ca */ /* 0x000fe200000e0000 */
[----:B------:R-:W-:Y:S01]  /*1720*/  VOTEU.ALL UP0, P3 ;  /* 0x0000000000ff7886 */ /* 0x000fe20001800000 */
[----:B------:R-:W-:Y:S01]  /*1730*/  UMOV UR4, 0x1 ;  /* 0x0000000100047882 */ /* 0x000fe20000000000 */
[----:B------:R-:W-:Y:S01]  /*1740*/  VOTEU.ALL UP1, P3 ;  /* 0x0000000000ff7886 */ /* 0x000fe20001820000 */
[----:B------:R-:W-:Y:S02]  /*1750*/  BSSY.RECONVERGENT B4, `(.L_x_53) ;  /* 0x0000018000047945 */ /* 0x000fe40003800200 */
[----:B------:R-:W-:-:S04]  /*1760*/  @!UP0 UIADD3 UR6, UPT, UPT, -UR4, 0x100000, URZ ;  /* 0x0010000004068890 */ /* 0x000fc8000fffe1ff */
[----:B------:R-:W-:Y:S02]  /*1770*/  @!UP0 USHF.L.U32 UR7, UR6, 0xb, URZ ;  /* 0x0000000b06078899 */ /* 0x000fe400080006ff */
[----:B------:R-:W-:Y:S02]  /*1780*/  @!UP0 USHF.L.U32 UR6, UR6, 0x1, URZ ;  /* 0x0000000106068899 */ /* 0x000fe400080006ff */
[----:B------:R-:W-:-:S04]  /*1790*/  @!UP0 UIADD3 UR4, UPT, UPT, -UR4, 0x100000, URZ ;  /* 0x0010000004048890 */ /* 0x000fc8000fffe1ff */
[----:B------:R-:W-:Y:S02]  /*17a0*/  @!UP0 USHF.L.U32 UR5, UR4, 0xb, URZ ;  /* 0x0000000b04058899 */ /* 0x000fe400080006ff */
[----:B------:R-:W-:Y:S01]  /*17b0*/  @!UP0 USHF.L.U32 UR4, UR4, 0x1, URZ ;  /* 0x0000000104048899 */ /* 0x000fe200080006ff */
[----:B------:R-:W-:Y:S01]  /*17c0*/  VOTEU.ALL UP0, P3 ;  /* 0x0000000000ff7886 */ /* 0x000fe20001800000 */
[----:B------:R-:W2:Y:S04]  /*17d0*/  FENCE.VIEW.ASYNC.S ;  /* 0x00000000000073c6 */ /* 0x000ea80000000000 */
[----:B--2---:R2:W3:Y:S06]  /*17e0*/  @!UP0 SYNCS.EXCH.64 URZ, [UR8+0x24000], UR6 ;  /* 0x0240000608ff85b2 */ /* 0x0044ec0008000100 */
[----:B------:R2:W3:Y:S02]  /*17f0*/  @!UP1 SYNCS.EXCH.64 URZ, [UR8+0x24020], UR4 ;  /* 0x0240200408ff95b2 */ /* 0x0004e40008000100 */
[----:B---3--:R-:W-:Y:S06]  /*1800*/  BAR.SYNC.DEFER_BLOCKING 0x0 ;  /* 0x0000000000007b1d */ /* 0x008fec0000010000 */
[----:B------:R-:W-:Y:S05]  /*1810*/  @P3 BRA `(.L_x_54) ;  /* 0x00000000002c3947 */ /* 0x000fea0003800000 */
[----:B--2---:R-:W-:Y:S02]  /*1820*/  UMOV UR4, 0x1 ;  /* 0x0000000100047882 */ /* 0x004fe40000000000 */
[----:B------:R-:W-:-:S04]  /*1830*/  UIADD3 UR6, UPT, UPT, -UR4, 0x100000, URZ ;  /* 0x0010000004067890 */ /* 0x000fc8000fffe1ff */
[----:B------:R-:W-:Y:S02]  /*1840*/  USHF.L.U32 UR7, UR6, 0xb, URZ ;  /* 0x0000000b06077899 */ /* 0x000fe400080006ff */
[----:B------:R-:W-:Y:S02]  /*1850*/  USHF.L.U32 UR6, UR6, 0x1, URZ ;  /* 0x0000000106067899 */ /* 0x000fe400080006ff */
[----:B------:R-:W-:-:S04]  /*1860*/  UIADD3 UR4, UPT, UPT, -UR4, 0x100000, URZ ;  /* 0x0010000004047890 */ /* 0x000fc8000fffe1ff */
[----:B------:R-:W-:Y:S02]  /*1870*/  USHF.L.U32 UR5, UR4, 0xb, URZ ;  /* 0x0000000b04057899 */ /* 0x000fe400080006ff */
[----:B------:R-:W-:Y:S01]  /*1880*/  USHF.L.U32 UR4, UR4, 0x1, URZ ;  /* 0x0000000104047899 */ /* 0x000fe200080006ff */
[----:B------:R-:W2:Y:S03]  /*1890*/  FENCE.VIEW.ASYNC.S ;  /* 0x00000000000073c6 */ /* 0x000ea60000000000 */
[----:B--2---:R3:W5:Y:S08]  /*18a0*/  SYNCS.EXCH.64 URZ, [UR8+0x24008], UR6 ;  /* 0x0240080608ff75b2 */ /* 0x0047700008000100 */
[----:B------:R3:W2:Y:S02]  /*18b0*/  SYNCS.EXCH.64 URZ, [UR8+0x24028], UR4 ;  /* 0x0240280408ff75b2 */ /* 0x0006a40008000100 */
[----:B---3--:R-:W-:Y:S01]  /*18c0*/  NOP ;  /* 0x0000000000007918 */ /* 0x008fe20000000000 */
.L_x_54:
[----:B--2---:R-:W-:Y:S05]  /*18d0*/  BSYNC.RECONVERGENT B4 ;  /* 0x0000000000047941 */ /* 0x004fea0003800200 */
.L_x_53:
[----:B-----5:R-:W-:Y:S01]  /*18e0*/  BAR.SYNC.DEFER_BLOCKING 0x0 ;  /* 0x0000000000007b1d */ /* 0x020fe20000010000 */
[----:B------:R-:W-:Y:S01]  /*18f0*/  UIADD3 UR6, UPT, UPT, UR8, 0x24020, URZ ;  /* 0x0002402008067890 */ /* 0x000fe2000fffe0ff */
[----:B------:R-:W-:Y:S01]  /*1900*/  ISETP.GE.AND P0, PT, R12, 0x1, PT ;  /* 0x000000010c00780c */ /* 0x000fe20003f06270 */
[----:B------:R-:W-:-:S03]  /*1910*/  USHF.L.U32 UR7, UR13, 0x7, URZ ;  /* 0x000000070d077899 */ /* 0x000fc600080006ff */
[----:B------:R-:W-:Y:S04]  /*1920*/  BSSY.RECONVERGENT B4, `(.L_x_55) ;  /* 0x000000d000047945 */ /* 0x000fe80003800200 */
[----:B------:R-:W-:Y:S05]  /*1930*/  @P3 BRA `(.L_x_56) ;  /* 0x00000000002c3947 */ /* 0x000fea0003800000 */
[----:B------:R-:W-:Y:S02]  /*1940*/  UMOV UR4, 0x1 ;  /* 0x0000000100047882 */ /* 0x000fe40000000000 */
[----:B------:R-:W-:-:S04]  /*1950*/  UIADD3 UR14, UPT, UPT, -UR4, 0x100000, URZ ;  /* 0x00100000040e7890 */ /* 0x000fc8000fffe1ff */
[----:B------:R-:W-:Y:S02]  /*1960*/  USHF.L.U32 UR15, UR14, 0xb, URZ ;  /* 0x0000000b0e0f7899 */ /* 0x000fe400080006ff */
[----:B------:R-:W-:Y:S02]  /*1970*/  USHF.L.U32 UR14, UR14, 0x1, URZ ;  /* 0x000000010e0e7899 */ /* 0x000fe400080006ff */
[----:B------:R-:W-:-:S04]  /*1980*/  UIADD3 UR4, UPT, UPT, -UR4, 0x100000, URZ ;  /* 0x0010000004047890 */ /* 0x000fc8000fffe1ff */
[----:B------:R-:W-:Y:S02]  /*1990*/  USHF.L.U32 UR5, UR4, 0xb, URZ ;  /* 0x0000000b04057899 */ /* 0x000fe400080006ff */
[----:B------:R-:W-:Y:S01]  /*19a0*/  USHF.L.U32 UR4, UR4, 0x1, URZ ;  /* 0x0000000104047899 */ /* 0x000fe200080006ff */
[----:B------:R-:W2:Y:S03]  /*19b0*/  FENCE.VIEW.ASYNC.S ;  /* 0x00000000000073c6 */ /* 0x000ea60000000000 */
[----:B--2---:R2:W3:Y:S08]  /*19c0*/  SYNCS.EXCH.64 URZ, [UR8+0x24010], UR14 ;  /* 0x0240100e08ff75b2 */ /* 0x0044f00008000100 */
[----:B------:R2:W5:Y:S01]  /*19d0*/  SYNCS.EXCH.64 URZ, [UR8+0x24030], UR4 ;  /* 0x0240300408ff75b2 */ /* 0x0005620008000100 */
[----:B------:R-:W-:Y:S01]  /*19e0*/  NOP ;  /* 0x0000000000007918 */ /* 0x000fe20000000000 */
.L_x_56:
[----:B--2---:R-:W-:Y:S05]  /*19f0*/  BSYNC.RECONVERGENT B4 ;  /* 0x0000000000047941 */ /* 0x004fea0003800200 */
.L_x_55:
[----:B------:R-:W-:Y:S05]  /*1a00*/  @!P0 BRA `(.L_x_57) ;  /* 0x0000000800908947 */ /* 0x000fea0003800000 */
[----:B---3-5:R-:W-:Y:S01]  /*1a10*/  BAR.SYNC.DEFER_BLOCKING 0x0 ;  /* 0x0000000000007b1d */ /* 0x028fe20000010000 */
[----:B------:R-:W-:Y:S01]  /*1a20*/  ELECT P1, URZ, PT ;  /* 0x0000000000ff782f */ /* 0x000fe20003820000 */
[----:B------:R-:W-:Y:S01]  /*1a30*/  @!P3 IMAD.MOV.U32 R2, RZ, RZ, 0xc000 ;  /* 0x0000c000ff02b424 */ /* 0x000fe200078e00ff */
[----:B------:R-:W-:Y:S02]  /*1a40*/  UIADD3 UR16, UPT, UPT, UR8, 0x18000, URZ ;  /* 0x0001800008107890 */ /* 0x000fe4000fffe0ff */
[----:B------:R-:W-:Y:S01]  /*1a50*/  ISETP.LT.U32.AND P1, PT, R132, 0x20, P1 ;  /* 0x000000208400780c */ /* 0x000fe20000f21070 */
[----:B------:R-:W-:Y:S01]  /*1a60*/  UMOV UR19, UR7 ;  /* 0x0000000700137c82 */ /* 0x000fe20008000000 */
[----:B------:R-:W-:Y:S01]  /*1a70*/  ELECT P0, URZ, PT ;  /* 0x0000000000ff782f */ /* 0x000fe20003800000 */
[----:B------:R-:W-:-:S03]  /*1a80*/  ULOP3.LUT UR4, UR12, 0x3, URZ, 0xc0, !UPT ;  /* 0x000000030c047892 */ /* 0x000fc6000f8ec0ff */
[----:B------:R-:W-:Y:S01]  /*1a90*/  ISETP.LT.U32.AND P0, PT, R132, 0x80, P0 ;  /* 0x000000808400780c */ /* 0x000fe20000701070 */
[----:B------:R-:W-:Y:S02]  /*1aa0*/  ULEA UR28, UR4, UR8, 0xd ;  /* 0x00000008041c7291 */ /* 0x000fe4000f8e68ff */
[----:B------:R-:W-:-:S04]  /*1ab0*/  ULEA UR30, UR4, UR9, 0x6 ;  /* 0x00000009041e7291 */ /* 0x000fc8000f8e30ff */
[----:B------:R-:W-:Y:S01]  /*1ac0*/  VOTEU.ANY UP0, P1 ;  /* 0x0000000000ff7886 */ /* 0x000fe20000800100 */
[----:B------:R-:W-:-:S04]  /*1ad0*/  VOTEU.ANY UP2, P1 ;  /* 0x0000000000ff7886 */ /* 0x000fc80000840100 */
[----:B------:R-:W-:Y:S02]  /*1ae0*/  @UP0 UIADD3 UR17, UPT, UPT, UR8, 0x24000, URZ ;  /* 0x0002400008110890 */ /* 0x000fe4000fffe0ff */
[----:B------:R2:W-:Y:S01]  /*1af0*/  @!P3 SYNCS.ARRIVE.TRANS64 RZ, [UR8+0x24000], R2 ;  /* 0x02400002ffffb9a7 */ /* 0x0005e20008000008 */
[----:B------:R-:W-:Y:S01]  /*1b00*/  @UP0 UMOV UR18, URZ ;  /* 0x000000ff00120c82 */ /* 0x000fe20008000000 */
[----:B------:R-:W-:Y:S01]  /*1b10*/  BAR.SYNC.DEFER_BLOCKING 0x0 ;  /* 0x0000000000007b1d */ /* 0x000fe20000010000 */
[----:B------:R-:W-:-:S05]  /*1b20*/  UISETP.NE.U32.AND UP0, UPT, UR12, URZ, UPT ;  /* 0x000000ff0c00728c */ /* 0x000fca000bf05070 */
[----:B------:R-:W-:Y:S01]  /*1b30*/  VOTEU.ANY UP1, P0 ;  /* 0x0000000000ff7886 */ /* 0x000fe20000020100 */
[----:B------:R-:W-:-:S04]  /*1b40*/  VOTEU.ANY UP3, P0 ;  /* 0x0000000000ff7886 */ /* 0x000fc80000060100 */
[----:B------:R-:W-:Y:S01]  /*1b50*/  @UP1 UIADD3 UR29, UPT, UPT, UR8, 0x24000, URZ ;  /* 0x00024000081d1890 */ /* 0x000fe2000fffe0ff */
[----:B------:R-:W-:Y:S01]  /*1b60*/  @UP1 UMOV UR31, URZ ;  /* 0x000000ff001f1c82 */ /* 0x000fe20008000000 */
[----:B------:R2:W-:Y:S01]  /*1b70*/  @UP2 UTMALDG.2D [UR16], [UR22] ;  /* 0x00000010160025b4 */ /* 0x0005e20008008000 */
[----:B------:R3:W-:Y:S06]  /*1b80*/  MEMBAR.ALL.CTA ;  /* 0x0000000000007992 */ /* 0x0007ec0000008000 */
[----:B---3--:R-:W3:Y:S02]  /*1b90*/  FENCE.VIEW.ASYNC.S ;  /* 0x00000000000073c6 */ /* 0x008ee40000000000 */
[----:B---3--:R-:W-:Y:S06]  /*1ba0*/  BAR.SYNC.DEFER_BLOCKING 0x0 ;  /* 0x0000000000007b1d */ /* 0x008fec0000010000 */
[----:B------:R2:W-:Y:S02]  /*1bb0*/  @UP3 UTMALDG.2D [UR28], [UR20] ;  /* 0x0000001c140035b4 */ /* 0x0005e40008008000 */
[----:B------:R-:W-:Y:S06]  /*1bc0*/  BAR.SYNC.DEFER_BLOCKING 0x0 ;  /* 0x0000000000007b1d */ /* 0x000fec0000010000 */
[----:B------:R-:W3:Y:S02]  /*1bd0*/  SYNCS.PHASECHK.TRANS64.TRYWAIT P0, [UR8+0x24000], RZ ;  /* 0x024000ffff0075a7 */ /* 0x000ee40008001108 */
[----:B--23--:R-:W-:Y:S05]  /*1be0*/  @!P0 BRA `(.L_x_58) ;  /* 0x0000001000d48947 */ /* 0x00cfea0003800000 */
.L_x_74:
[----:B------:R-:W-:Y:S05]  /*1bf0*/  BRA.U UP0, `(.L_x_59) ;  /* 0x0000000100787547 */ /* 0x000fea000b800000 */
[----:B------:R-:W-:Y:S02]  /*1c00*/  USHF.R.U32.HI UR14, URZ, 0x4, UR16 ;  /* 0x00000004ff0e7899 */ /* 0x000fe40008011610 */
[----:B------:R-:W-:Y:S02]  /*1c10*/  USHF.R.U32.HI UR13, URZ, 0x4, UR8 ;  /* 0x00000004ff0d7899 */ /* 0x000fe40008011608 */
[----:B------:R-:W-:Y:S02]  /*1c20*/  USGXT.U32 UR14, UR14, 0xe ;  /* 0x0000000e0e0e789a */ /* 0x000fe40008000000 */
[----:B------:R-:W-:Y:S02]  /*1c30*/  USGXT.U32 UR13, UR13, 0xe ;  /* 0x0000000e0d0d789a */ /* 0x000fe40008000000 */
[----:B------:R-:W-:Y:S02]  /*1c40*/  UIADD3 UR30, UP0, UPT, UR14, 0x2, URZ ;  /* 0x000000020e1e7890 */ /* 0x000fe4000ff1e0ff */
[----:B------:R-:W-:Y:S01]  /*1c50*/  UIADD3 UR32, UP1, UPT, UR13, 0x2000080, URZ ;  /* 0x020000800d207890 */ /* 0x000fe2000ff3e0ff */
[----:B------:R-:W-:Y:S01]  /*1c60*/  UMOV UR4, URZ ;  /* 0x000000ff00047c82 */ /* 0x000fe20008000000 */
[----:B------:R-:W-:Y:S01]  /*1c70*/  UMOV UR5, URZ ;  /* 0x000000ff00057c82 */ /* 0x000fe20008000000 */
[----:B------:R-:W-:-:S02]  /*1c80*/  UIADD3.X UR31, UPT, UPT, UR4, 0x40004040, URZ, UP0, !UPT ;  /* 0x40004040041f7890 */ /* 0x000fc400087fe4ff */
[----:B------:R-:W-:Y:S02]  /*1c90*/  UIADD3.X UR33, UPT, UPT, UR5, 0x40004040, URZ, UP1, !UPT ;  /* 0x4000404005217890 */ /* 0x000fe40008ffe4ff */
[----:B------:R-:W-:Y:S02]  /*1ca0*/  ULOP3.LUT UR4, UR13, 0x2000000, URZ, 0xfc, !UPT ;  /* 0x020000000d047892 */ /* 0x000fe4000f8efcff */
[----:B------:R-:W-:Y:S02]  /*1cb0*/  UIADD3.64 UR16, UPT, UPT, UR30, 0x2, URZ ;  /* 0x000000021e107897 */ /* 0x000fe4000fffe0ff */
[----:B------:R-:W-:Y:S02]  /*1cc0*/  UIADD3.64 UR18, UPT, UPT, UR32, 0x80, URZ ;  /* 0x0000008020127897 */ /* 0x000fe4000fffe0ff */
[----:B------:R-:W-:Y:S02]  /*1cd0*/  UIADD3.64 UR26, UPT, UPT, UR30, 0x4, URZ ;  /* 0x000000041e1a7897 */ /* 0x000fe4000fffe0ff */
[----:B------:R-:W-:Y:S01]  /*1ce0*/  UIADD3.64 UR28, UPT, UPT, UR32, 0x100, URZ ;  /* 0x00000100201c7897 */ /* 0x000fe2000fffe0ff */
[----:B------:R-:W-:Y:S01]  /*1cf0*/  UMOV UR34, 0x0 ;  /* 0x0000000000227882 */ /* 0x000fe20000000000 */
[----:B------:R-:W-:Y:S01]  /*1d00*/  UMOV UR35, 0x8410010 ;  /* 0x0841001000237882 */ /* 0x000fe20000000000 */
[----:B------:R-:W-:Y:S01]  /*1d10*/  UMOV UR15, 0x40004040 ;  /* 0x40004040000f7882 */ /* 0x000fe20000000000 */
[----:B------:R-:W-:Y:S01]  /*1d20*/  UMOV UR5, 0x40004040 ;  /* 0x4000404000057882 */ /* 0x000fe20000000000 */
[----:B------:R-:W-:Y:S01]  /*1d30*/  UMOV UR36, 0x0 ;  /* 0x0000000000247882 */ /* 0x000fe20000000000 */
[----:B------:R-:W-:Y:S01]  /*1d40*/  UMOV UR37, 0x8410010 ;  /* 0x0841001000257882 */ /* 0x000fe20000000000 */
[----:B------:R-:W-:Y:S01]  /*1d50*/  UMOV UR38, 0x0 ;  /* 0x0000000000267882 */ /* 0x000fe20000000000 */
[----:B------:R-:W-:Y:S01]  /*1d60*/  UMOV UR39, 0x8410010 ;  /* 0x0841001000277882 */ /* 0x000fe20000000000 */
[----:B------:R2:W-:Y:S01]  /*1d70*/  UTCHMMA gdesc[UR14], gdesc[UR4], tmem[UR24], tmem[UR34], idesc[UR35], !UPT ;  /* 0x00ff22040e0075ea */ /* 0x0005e2000f800018 */
[----:B------:R-:W-:Y:S01]  /*1d80*/  UMOV UR40, 0x0 ;  /* 0x0000000000287882 */ /* 0x000fe20000000000 */
[----:B------:R-:W-:Y:S01]  /*1d90*/  UMOV UR41, 0x8410010 ;  /* 0x0841001000297882 */ /* 0x000fe20000000000 */
[----:B------:R2:W-:Y:S01]  /*1da0*/  UTCHMMA gdesc[UR30], gdesc[UR32], tmem[UR24], tmem[UR36], idesc[UR37], UPT ;  /* 0x00ff24201e0075ea */ /* 0x0005e2000b800018 */
[----:B------:R2:W-:Y:S01]  /*1db0*/  UTCHMMA gdesc[UR16], gdesc[UR18], tmem[UR24], tmem[UR38], idesc[UR39], UPT ;  /* 0x00ff2612100075ea */ /* 0x0005e2000b800018 */
[----:B------:R2:W-:Y:S01]  /*1dc0*/  UTCHMMA gdesc[UR26], gdesc[UR28], tmem[UR24], tmem[UR40], idesc[UR41], UPT ;  /* 0x00ff281c1a0075ea */ /* 0x0005e2000b800018 */
[----:B------:R-:W-:Y:S01]  /*1dd0*/  NOP ;  /* 0x0000000000007918 */ /* 0x000fe20000000000 */
.L_x_59:
[----:B------:R-:W-:Y:S01]  /*1de0*/  ELECT P0, URZ, PT ;  /* 0x0000000000ff782f */ /* 0x000fe20003800000 */
[----:B--2---:R-:W-:Y:S01]  /*1df0*/  UMOV UR4, UR6 ;  /* 0x0000000600047c82 */ /* 0x004fe20008000000 */
[----:B------:R-:W-:Y:S02]  /*1e00*/  UMOV UR5, URZ ;  /* 0x000000ff00057c82 */ /* 0x000fe40008000000 */
[----:B------:R-:W-:-:S13]  /*1e10*/  ISETP.LT.U32.AND P0, PT, R132, 0x20, P0 ;  /* 0x000000208400780c */ /* 0x000fda0000701070 */
[----:B------:R-:W-:Y:S01]  /*1e20*/  VOTEU.ANY UP0, P0 ;  /* 0x0000000000ff7886 */ /* 0x000fe20000000100 */
[----:B------:R-:W-:Y:S01]  /*1e30*/  VOTEU.ANY UP1, P0 ;  /* 0x0000000000ff7886 */ /* 0x000fe20000020100 */
[----:B------:R-:W-:-:S03]  /*1e40*/  ISETP.GE.U32.AND P0, PT, R12, 0x41, PT ;  /* 0x000000410c00780c */ /* 0x000fc60003f06070 */
[----:B------:R-:W-:Y:S02]  /*1e50*/  @UP0 UMOV UR4, UR4 ;  /* 0x0000000400040c82 */ /* 0x000fe40008000000 */
[----:B------:R2:W-:Y:S01]  /*1e60*/  @UP1 UTCBAR [UR4], URZ ;  /* 0x000000ff040013e9 */ /* 0x0005e200080000ff */
[----:B------:R-:W-:Y:S06]  /*1e70*/  BAR.SYNC.DEFER_BLOCKING 0x0 ;  /* 0x0000000000007b1d */ /* 0x000fec0000010000 */
[----:B------:R-:W3:Y:S02]  /*1e80*/  SYNCS.PHASECHK.TRANS64.TRYWAIT P1, [UR8+0x24020], RZ ;  /* 0x024020ffff0075a7 */ /* 0x000ee40008021108 */
[----:B--23--:R-:W-:Y:S05]  /*1e90*/  @!P1 BRA `(.L_x_60) ;  /* 0x0000001000349947 */ /* 0x00cfea0003800000 */
.L_x_75:
[----:B------:R-:W-:Y:S01]  /*1ea0*/  IMAD.MOV.U32 R2, RZ, RZ, RZ ;  /* 0x000000ffff027224 */ /* 0x000fe200078e00ff */
[----:B------:R-:W-:Y:S06]  /*1eb0*/  @!P0 BRA `(.L_x_57) ;  /* 0x0000000400648947 */ /* 0x000fec0003800000 */
[----:B------:R-:W2:Y:S01]  /*1ec0*/  LDCU UR25, c[0x0][0x3a0] ;  /* 0x00007400ff1977ac */ /* 0x000ea20008000800 */
[----:B------:R-:W-:Y:S01]  /*1ed0*/  UMOV UR13, 0x1 ;  /* 0x00000001000d7882 */ /* 0x000fe20000000000 */
[----:B------:R-:W-:-:S05]  /*1ee0*/  UMOV UR6, 0x40 ;  /* 0x0000004000067882 */ /* 0x000fca0000000000 */
.L_x_64:
[----:B------:R-:W-:Y:S01]  /*1ef0*/  BAR.SYNC.DEFER_BLOCKING 0x0 ;  /* 0x0000000000007b1d */ /* 0x000fe20000010000 */
[----:B------:R-:W-:Y:S01]  /*1f00*/  ULEA UR17, UR13, UR8, 0x3 ;  /* 0x000000080d117291 */ /* 0x000fe2000f8e18ff */
[----:B------:R-:W-:Y:S01]  /*1f10*/  @!P3 IMAD.MOV.U32 R3, RZ, RZ, 0xc000 ;  /* 0x0000c000ff03b424 */ /* 0x000fe200078e00ff */
[----:B------:R-:W-:Y:S01]  /*1f20*/  ELECT P1, URZ, PT ;  /* 0x0000000000ff782f */ /* 0x000fe20003820000 */
[----:B------:R-:W-:-:S03]  /*1f30*/  ULEA UR4, UR13, UR8, 0xe ;  /* 0x000000080d047291 */ /* 0x000fc6000f8e70ff */
[----:B------:R-:W-:Y:S02]  /*1f40*/  ISETP.LT.U32.AND P1, PT, R132, 0x20, P1 ;  /* 0x000000208400780c */ /* 0x000fe40000f21070 */
[----:B------:R-:W-:Y:S01]  /*1f50*/  ELECT P0, URZ, PT ;  /* 0x0000000000ff782f */ /* 0x000fe20003800000 */
[----:B------:R-:W-:-:S03]  /*1f60*/  UIADD3 UR4, UPT, UPT, UR4, 0x18000, URZ ;  /* 0x0001800004047890 */ /* 0x000fc6000fffe0ff */
[----:B------:R-:W-:Y:S01]  /*1f70*/  ISETP.LT.U32.AND P0, PT, R132, 0x80, P0 ;  /* 0x000000808400780c */ /* 0x000fe20000701070 */
[----:B------:R-:W-:Y:S02]  /*1f80*/  ULEA UR14, UR13, UR8, 0xf ;  /* 0x000000080d0e7291 */ /* 0x000fe4000f8e78ff */
[----:B------:R-:W-:Y:S01]  /*1f90*/  ULOP3.LUT UR15, UR12, 0x3, URZ, 0xc0, !UPT ;  /* 0x000000030c0f7892 */ /* 0x000fe2000f8ec0ff */
[----:B------:R-:W-:-:S03]  /*1fa0*/  UMOV UR31, UR6 ;  /* 0x00000006001f7c82 */ /* 0x000fc60008000000 */
[----:B------:R-:W-:Y:S01]  /*1fb0*/  ULEA UR28, UR15, UR14, 0xd ;  /* 0x0000000e0f1c7291 */ /* 0x000fe2000f8e68ff */
[----:B------:R-:W-:Y:S01]  /*1fc0*/  VOTEU.ANY UP0, P1 ;  /* 0x0000000000ff7886 */ /* 0x000fe20000800100 */
[----:B------:R-:W-:Y:S01]  /*1fd0*/  ULEA UR30, UR15, UR9, 0x6 ;  /* 0x000000090f1e7291 */ /* 0x000fe2000f8e30ff */
[----:B------:R3:W-:Y:S03]  /*1fe0*/  @!P3 SYNCS.ARRIVE.TRANS64 RZ, [UR17+0x24000], R3 ;  /* 0x02400003ffffb9a7 */ /* 0x0007e60008000011 */
[----:B------:R-:W-:Y:S01]  /*1ff0*/  VOTEU.ANY UP1, P0 ;  /* 0x0000000000ff7886 */ /* 0x000fe20000020100 */
[----:B------:R-:W-:Y:S01]  /*2000*/  @UP0 UIADD3 UR5, UPT, UPT, UR17, 0x24000, URZ ;  /* 0x0002400011050890 */ /* 0x000fe2000fffe0ff */
[----:B------:R-:W-:Y:S01]  /*2010*/  VOTEU.ANY UP0, P1 ;  /* 0x0000000000ff7886 */ /* 0x000fe20000800100 */
[----:B------:R-:W-:Y:S02]  /*2020*/  BAR.SYNC.DEFER_BLOCKING 0x0 ;  /* 0x0000000000007b1d */ /* 0x000fe40000010000 */
[----:B------:R-:W-:Y:S01]  /*2030*/  @UP1 UIADD3 UR29, UPT, UPT, UR17, 0x24000, URZ ;  /* 0x00024000111d1890 */ /* 0x000fe2000fffe0ff */
[----:B---3--:R-:W-:-:S03]  /*2040*/  IMAD.U32 R3, R2, -0x80000000, RZ ;  /* 0x8000000002037824 */ /* 0x008fc600078e00ff */
[----:B------:R-:W-:Y:S01]  /*2050*/  VOTEU.ANY UP1, P0 ;  /* 0x0000000000ff7886 */ /* 0x000fe20000020100 */
[----:B------:R3:W-:Y:S01]  /*2060*/  @UP0 UTMALDG.2D [UR4], [UR22] ;  /* 0x00000004160005b4 */ /* 0x0007e20008008000 */
[----:B------:R-:W-:Y:S01]  /*2070*/  UISETP.NE.U32.AND UP0, UPT, UR12, URZ, UPT ;  /* 0x000000ff0c00728c */ /* 0x000fe2000bf05070 */
[----:B------:R5:W-:Y:S06]  /*2080*/  MEMBAR.ALL.CTA ;  /* 0x0000000000007992 */ /* 0x000bec0000008000 */
[----:B-----5:R-:W5:Y:S02]  /*2090*/  FENCE.VIEW.ASYNC.S ;  /* 0x00000000000073c6 */ /* 0x020f640000000000 */
[----:B-----5:R-:W-:Y:S06]  /*20a0*/  BAR.SYNC.DEFER_BLOCKING 0x0 ;  /* 0x0000000000007b1d */ /* 0x020fec0000010000 */
[----:B------:R3:W-:Y:S02]  /*20b0*/  @UP1 UTMALDG.2D [UR28], [UR20] ;  /* 0x0000001c140015b4 */ /* 0x0007e40008008000 */
[----:B------:R-:W-:Y:S06]  /*20c0*/  BAR.SYNC.DEFER_BLOCKING 0x0 ;  /* 0x0000000000007b1d */ /* 0x000fec0000010000 */
[----:B------:R-:W5:Y:S02]  /*20d0*/  SYNCS.PHASECHK.TRANS64.TRYWAIT P0, [UR17+0x24000], R3 ;  /* 0x02400003ff0075a7 */ /* 0x000f640008001111 */
[----:B---3-5:R-:W-:Y:S05]  /*20e0*/  @!P0 BRA `(.L_x_61) ;  /* 0x0000000c00ac8947 */ /* 0x028fea0003800000 */
.L_x_76:
        /* <DEDUP_REMOVED lines=11> */
[----:B------:R-:W-:Y:S02]  /*21a0*/  UIADD3 UR28, UP0, UPT, UR18, 0x2, URZ ;  /* 0x00000002121c7890 */ /* 0x000fe4000ff1e0ff */
[----:B------:R-:W-:Y:S02]  /*21b0*/  UIADD3 UR30, UP1, UPT, UR26, 0x80, URZ ;  /* 0x000000801a1e7890 */ /* 0x000fe4000ff3e0ff */
[----:B------:R-:W-:Y:S02]  /*21c0*/  UIADD3 UR32, UP2, UPT, UR18, 0x4, URZ ;  /* 0x0000000412207890 */ /* 0x000fe4000ff5e0ff */
[----:B------:R-:W-:Y:S02]  /*21d0*/  UIADD3 UR34, UP3, UPT, UR26, 0x100, URZ ;  /* 0x000001001a227890 */ /* 0x000fe4000ff7e0ff */
[----:B------:R-:W-:-:S02]  /*21e0*/  ULOP3.LUT UR4, UR15, 0x2000000, URZ, 0xfc, !UPT ;  /* 0x020000000f047892 */ /* 0x000fc4000f8efcff */
[----:B------:R-:W-:Y:S02]  /*21f0*/  UIADD3.X UR29, UPT, UPT, UR19, URZ, URZ, UP0, !UPT ;  /* 0x000000ff131d7290 */ /* 0x000fe400087fe4ff */
[----:B------:R-:W-:Y:S02]  /*2200*/  UIADD3.X UR31, UPT, UPT, UR27, URZ, URZ, UP1, !UPT ;  /* 0x000000ff1b1f7290 */ /* 0x000fe40008ffe4ff */
[----:B------:R-:W-:Y:S02]  /*2210*/  UIADD3.X UR33, UPT, UPT, UR19, URZ, URZ, UP2, !UPT ;  /* 0x000000ff13217290 */ /* 0x000fe400097fe4ff */
[----:B------:R-:W-:Y:S01]  /*2220*/  UIADD3.X UR35, UPT, UPT, UR27, URZ, URZ, UP3, !UPT ;  /* 0x000000ff1b237290 */ /* 0x000fe20009ffe4ff */
        /* <DEDUP_REMOVED lines=8> */
[----:B------:R3:W-:Y:S01]  /*22b0*/  UTCHMMA gdesc[UR14], gdesc[UR4], tmem[UR24], tmem[UR36], idesc[UR37], UPT ;  /* 0x00ff24040e0075ea */ /* 0x0007e2000b800018 */
[----:B------:R-:W-:Y:S01]  /*22c0*/  UMOV UR42, 0x0 ;  /* 0x00000000002a7882 */ /* 0x000fe20000000000 */
[----:B------:R-:W-:Y:S01]  /*22d0*/  UMOV UR43, 0x8410010 ;  /* 0x08410010002b7882 */ /* 0x000fe20000000000 */
[----:B------:R3:W-:Y:S01]  /*22e0*/  UTCHMMA gdesc[UR18], gdesc[UR26], tmem[UR24], tmem[UR38], idesc[UR39], UPT ;  /* 0x00ff261a120075ea */ /* 0x0007e2000b800018 */
[----:B------:R3:W-:Y:S01]  /*22f0*/  UTCHMMA gdesc[UR28], gdesc[UR30], tmem[UR24], tmem[UR40], idesc[UR41], UPT ;  /* 0x00ff281e1c0075ea */ /* 0x0007e2000b800018 */
[----:B------:R3:W-:Y:S01]  /*2300*/  UTCHMMA gdesc[UR32], gdesc[UR34], tmem[UR24], tmem[UR42], idesc[UR43], UPT ;  /* 0x00ff2a22200075ea */ /* 0x0007e2000b800018 */
[----:B------:R-:W-:Y:S01]  /*2310*/  NOP ;  /* 0x0000000000007918 */ /* 0x000fe20000000000 */
.L_x_62:
[----:B------:R-:W-:Y:S01]  /*2320*/  ELECT P0, URZ, PT ;  /* 0x0000000000ff782f */ /* 0x000fe20003800000 */
[----:B---3--:R-:W-:-:S03]  /*2330*/  UIADD3 UR4, UPT, UPT, UR17, 0x24020, URZ ;  /* 0x0002402011047890 */ /* 0x008fc6000fffe0ff */
[----:B------:R-:W-:Y:S01]  /*2340*/  ISETP.LT.U32.AND P0, PT, R132, 0x20, P0 ;  /* 0x000000208400780c */ /* 0x000fe20000701070 */
[----:B------:R-:W-:-:S12]  /*2350*/  UMOV UR5, URZ ;  /* 0x000000ff00057c82 */ /* 0x000fd80008000000 */
[----:B------:R-:W-:Y:S01]  /*2360*/  VOTEU.ANY UP0, P0 ;  /* 0x0000000000ff7886 */ /* 0x000fe20000000100 */
[----:B------:R-:W-:-:S04]  /*2370*/  VOTEU.ANY UP1, P0 ;  /* 0x0000000000ff7886 */ /* 0x000fc80000020100 */
[----:B------:R-:W-:Y:S02]  /*2380*/  @UP0 UMOV UR4, UR4 ;  /* 0x0000000400040c82 */ /* 0x000fe40008000000 */
[----:B------:R3:W-:Y:S01]  /*2390*/  @UP1 UTCBAR [UR4], URZ ;  /* 0x000000ff040013e9 */ /* 0x0007e200080000ff */
[----:B------:R-:W-:Y:S06]  /*23a0*/  BAR.SYNC.DEFER_BLOCKING 0x0 ;  /* 0x0000000000007b1d */ /* 0x000fec0000010000 */
[----:B------:R-:W5:Y:S02]  /*23b0*/  SYNCS.PHASECHK.TRANS64.TRYWAIT P0, [UR17+0x24020], R3 ;  /* 0x02402003ff0075a7 */ /* 0x000f640008001111 */
[----:B---3-5:R-:W-:Y:S05]  /*23c0*/  @!P0 BRA `(.L_x_63) ;  /* 0x0000000c00008947 */ /* 0x028fea0003800000 */
.L_x_77:
[----:B------:R-:W-:Y:S02]  /*23d0*/  UIADD3 UR13, UPT, UPT, UR13, 0x1, URZ ;  /* 0x000000010d0d7890 */ /* 0x000fe4000fffe0ff */
[----:B------:R-:W-:Y:S02]  /*23e0*/  UIADD3 UR6, UPT, UPT, UR6, 0x40, URZ ;  /* 0x0000004006067890 */ /* 0x000fe4000fffe0ff */
[----:B------:R-:W-:-:S04]  /*23f0*/  UISETP.NE.U32.AND UP0, UPT, UR13, 0x3, UPT ;  /* 0x000000030d00788c */ /* 0x000fc8000bf05070 */
[----:B------:R-:W-:Y:S02]  /*2400*/  USEL UR13, UR13, URZ, UP0 ;  /* 0x000000ff0d0d7287 */ /* 0x000fe40008000000 */
[----:B------:R-:W-:Y:S02]  /*2410*/  USEL UR4, URZ, 0x1, UP0 ;  /* 0x00000001ff047887 */ /* 0x000fe40008000000 */
[----:B--2---:R-:W-:-:S04]  /*2420*/  UISETP.GE.AND UP0, UPT, UR6, UR25, UPT ;  /* 0x000000190600728c */ /* 0x004fc8000bf06270 */
[----:B------:R-:W-:-:S05]  /*2430*/  LOP3.LUT R2, R2, UR4, RZ, 0x3c, !PT ;  /* 0x0000000402027c12 */ /* 0x000fca000f8e3cff */
[----:B------:R-:W-:Y:S05]  /*2440*/  BRA.U !UP0, `(.L_x_64) ;  /* 0xfffffff908a87547 */ /* 0x000fea000b83ffff */
.L_x_57:
[----:B---3-5:R-:W-:Y:S06]  /*2450*/  BAR.SYNC.DEFER_BLOCKING 0x0 ;  /* 0x0000000000007b1d */ /* 0x028fec0000010000 */
[----:B------:R-:W-:Y:S04]  /*2460*/  BSSY.RECONVERGENT B4, `(.L_x_65) ;  /* 0x0000004000047945 */ /* 0x000fe80003800200 */
[----:B------:R-:W-:Y:S05]  /*2470*/  @P3 BRA `(.L_x_66) ;  /* 0x0000000000083947 */ /* 0x000fea0003800000 */
[----:B------:R-:W2:Y:S02]  /*2480*/  SYNCS.CCTL.IV [UR8+0x24000] ;  /* 0x02400000ff0079b1 */ /* 0x000ea40008000008 */
[----:B--2---:R-:W2:Y:S02]  /*2490*/  SYNCS.CCTL.IV [UR8+0x24020] ;  /* 0x02402000ff0079b1 */ /* 0x004ea40008000008 */
.L_x_66:
[----:B------:R-:W-:Y:S05]  /*24a0*/  BSYNC.RECONVERGENT B4 ;  /* 0x0000000000047941 */ /* 0x000fea0003800200 */
.L_x_65:
[----:B--2---:R-:W-:Y:S06]  /*24b0*/  BAR.SYNC.DEFER_BLOCKING 0x0 ;  /* 0x0000000000007b1d */ /* 0x004fec0000010000 */
[----:B------:R-:W-:Y:S04]  /*24c0*/  BSSY.RECONVERGENT B4, `(.L_x_67) ;  /* 0x0000004000047945 */ /* 0x000fe80003800200 */
[----:B------:R-:W-:Y:S05]  /*24d0*/  @P3 BRA `(.L_x_68) ;  /* 0x0000000000083947 */ /* 0x000fea0003800000 */
[----:B------:R-:W2:Y:S02]  /*24e0*/  SYNCS.CCTL.IV [UR8+0x24008] ;  /* 0x02400800ff0079b1 */ /* 0x000ea40008000008 */
[----:B--2---:R-:W2:Y:S02]  /*24f0*/  SYNCS.CCTL.IV [UR8+0x24028] ;  /* 0x02402800ff0079b1 */ /* 0x004ea40008000008 */
.L_x_68:
[----:B------:R-:W-:Y:S05]  /*2500*/  BSYNC.RECONVERGENT B4 ;  /* 0x0000000000047941 */ /* 0x000fea0003800200 */
.L_x_67:
[----:B--2---:R-:W-:Y:S06]  /*2510*/  BAR.SYNC.DEFER_BLOCKING 0x0 ;  /* 0x0000000000007b1d */ /* 0x004fec0000010000 */
[----:B------:R-:W-:Y:S04]  /*2520*/  BSSY.RECONVERGENT B4, `(.L_x_69) ;  /* 0x0000004000047945 */ /* 0x000fe80003800200 */
[----:B------:R-:W-:Y:S05]  /*2530*/  @P3 BRA `(.L_x_70) ;  /* 0x0000000000083947 */ /* 0x000fea0003800000 */
[----:B------:R-:W2:Y:S02]  /*2540*/  SYNCS.CCTL.IV [UR8+0x24010] ;  /* 0x02401000ff0079b1 */ /* 0x000ea40008000008 */
[----:B--2---:R-:W2:Y:S02]  /*2550*/  SYNCS.CCTL.IV [UR8+0x24030] ;  /* 0x02403000ff0079b1 */ /* 0x004ea40008000008 */
.L_x_70:
[----:B------:R-:W-:Y:S05]  /*2560*/  BSYNC.RECONVERGENT B4 ;  /* 0x0000000000047941 */ /* 0x000fea0003800200 */
.L_x_69:
[----:B------:R-:W-:Y:S01]  /*2570*/  ULOP3.LUT UR5, UR12, 0x3, URZ, 0xc0, !UPT ;  /* 0x000000030c057892 */ /* 0x000fe2000f8ec0ff */
[C---:B------:R-:W-:Y:S01]  /*2580*/  IMAD.SHL.U32 R2, R0.reuse, 0x10, RZ ;  /* 0x0000001000027824 */ /* 0x040fe200078e00ff */
[----:B------:R-:W-:Y:S01]  /*2590*/  USHF.L.U32 UR12, UR12, 0x5, URZ ;  /* 0x000000050c0c7899 */ /* 0x000fe200080006ff */
[C---:B------:R-:W-:Y:S01]  /*25a0*/  IMAD.SHL.U32 R3, R0.reuse, 0x100, RZ ;  /* 0x0000010000037824 */ /* 0x040fe200078e00ff */
[----:B------:R-:W-:Y:S01]  /*25b0*/  ULEA UR4, UR5, UR24, 0x15 ;  /* 0x0000001805047291 */ /* 0x000fe2000f8ea8ff */
[----:B------:R-:W-:Y:S01]  /*25c0*/  IMAD.SHL.U32 R0, R0, 0x80, RZ ;  /* 0x0000008000007824 */ /* 0x000fe200078e00ff */
[----:B------:R-:W-:Y:S02]  /*25d0*/  ULOP3.LUT UR12, UR12, 0x80, URZ, 0xc0, !UPT ;  /* 0x000000800c0c7892 */ /* 0x000fe4000f8ec0ff */
[----:B------:R-:W-:Y:S02]  /*25e0*/  LOP3.LUT R3, R2, 0x8070, R3, 0xc8, !PT ;  /* 0x0000807002037812 */ /* 0x000fe400078ec803 */
[----:B------:R-:W-:Y:S01]  /*25f0*/  ELECT P0, URZ, PT ;  /* 0x0000000000ff782f */ /* 0x000fe20003800000 */
[----:B------:R-:W-:Y:S01]  /*2600*/  UIADD3 UR4, UPT, UPT, UR4, UR12, URZ ;  /* 0x0000000c04047290 */ /* 0x000fe2000fffe0ff */
[----:B------:R-:W-:Y:S01]  /*2610*/  LOP3.LUT R0, R3, 0x3f80, R0, 0xf8, !PT ;  /* 0x00003f8003007812 */ /* 0x000fe200078ef800 */
[----:B------:R-:W-:Y:S01]  /*2620*/  UMOV UR6, UR7 ;  /* 0x0000000700067c82 */ /* 0x000fe20008000000 */
[----:B------:R-:W-:-:S02]  /*2630*/  ISETP.LT.U32.AND P0, PT, R132, 0x80, P0 ;  /* 0x000000808400780c */ /* 0x000fc40000701070 */
[C---:B------:R-:W-:Y:S02]  /*2640*/  LOP3.LUT R2, R0.reuse, 0x10, RZ, 0x3c, !PT ;  /* 0x0000001000027812 */ /* 0x040fe400078e3cff */
[----:B------:R-:W-:Y:S02]  /*2650*/  LOP3.LUT R3, R0, 0x20, RZ, 0x3c, !PT ;  /* 0x0000002000037812 */ /* 0x000fe400078e3cff */
[----:B----4-:R-:W3:Y:S01]  /*2660*/  LDTM.x128 R4, tmem[UR4] ;  /* 0x00000004000479ee */ /* 0x010ee200083c0000 */
[----:B------:R-:W-:Y:S01]  /*2670*/  NOP ;  /* 0x0000000000007918 */ /* 0x000fe20000000000 */
[----:B------:R-:W-:Y:S02]  /*2680*/  ULEA UR4, UR5, UR8, 0xe ;  /* 0x0000000805047291 */ /* 0x000fe4000f8e70ff */
[----:B------:R-:W-:-:S03]  /*2690*/  ULEA UR5, UR5, UR9, 0x6 ;  /* 0x0000000905057291 */ /* 0x000fc6000f8e30ff */
[----:B---3--:R-:W-:Y:S01]  /*26a0*/  VOTEU.ANY UP1, P0 ;  /* 0x0000000000ff7886 */ /* 0x008fe20000020100 */
[----:B------:R-:W-:Y:S01]  /*26b0*/  VOTEU.ANY UP0, P0 ;  /* 0x0000000000ff7886 */ /* 0x000fe20000000100 */
[----:B------:R-:W-:Y:S02]  /*26c0*/  F2FP.F16.F32.PACK_AB R4, R5, R4 ;  /* 0x000000040504723e */ /* 0x000fe400000000ff */
[----:B------:R-:W-:Y:S02]  /*26d0*/  F2FP.F16.F32.PACK_AB R68, R69, R68 ;  /* 0x000000444544723e */ /* 0x000fe400000000ff */
[----:B------:R-:W-:Y:S02]  /*26e0*/  F2FP.F16.F32.PACK_AB R5, R7, R6 ;  /* 0x000000060705723e */ /* 0x000fe400000000ff */
[----:B------:R-:W-:Y:S02]  /*26f0*/  F2FP.F16.F32.PACK_AB R12, R13, R12 ;  /* 0x0000000c0d0c723e */ /* 0x000fe400000000ff */
[----:B------:R-:W-:-:S02]  /*2700*/  F2FP.F16.F32.PACK_AB R69, R71, R70 ;  /* 0x000000464745723e */ /* 0x000fc400000000ff */
[----:B------:R-:W-:Y:S02]  /*2710*/  F2FP.F16.F32.PACK_AB R76, R77, R76 ;  /* 0x0000004c4d4c723e */ /* 0x000fe400000000ff */
[----:B------:R-:W-:Y:S02]  /*2720*/  F2FP.F16.F32.PACK_AB R6, R9, R8 ;  /* 0x000000080906723e */ /* 0x000fe400000000ff */
[----:B------:R-:W-:Y:S02]  /*2730*/  F2FP.F16.F32.PACK_AB R7, R11, R10 ;  /* 0x0000000a0b07723e */ /* 0x000fe400000000ff */
[----:B------:R-:W-:Y:S02]  /*2740*/  F2FP.F16.F32.PACK_AB R13, R15, R14 ;  /* 0x0000000e0f0d723e */ /* 0x000fe400000000ff */
[----:B------:R-:W-:Y:S01]  /*2750*/  F2FP.F16.F32.PACK_AB R20, R21, R20 ;  /* 0x000000141514723e */ /* 0x000fe200000000ff */
[----:B--2---:R2:W-:Y:S01]  /*2760*/  STS.128 [R0+UR8], R4 ;  /* 0x0000000400007988 */ /* 0x0045e20008000c08 */
[----:B------:R-:W-:-:S02]  /*2770*/  F2FP.F16.F32.PACK_AB R70, R73, R72 ;  /* 0x000000484946723e */ /* 0x000fc400000000ff */
[----:B------:R-:W-:Y:S02]  /*2780*/  F2FP.F16.F32.PACK_AB R71, R75, R74 ;  /* 0x0000004a4b47723e */ /* 0x000fe400000000ff */
[----:B------:R-:W-:Y:S02]  /*2790*/  F2FP.F16.F32.PACK_AB R77, R79, R78 ;  /* 0x0000004e4f4d723e */ /* 0x000fe400000000ff */
[----:B------:R-:W-:Y:S01]  /*27a0*/  F2FP.F16.F32.PACK_AB R84, R85, R84 ;  /* 0x000000545554723e */ /* 0x000fe200000000ff */
[----:B------:R3:W-:Y:S01]  /*27b0*/  STS.128 [R0+UR8+0x4000], R68 ;  /* 0x0040004400007988 */ /* 0x0007e20008000c08 */
[----:B------:R-:W-:Y:S02]  /*27c0*/  F2FP.F16.F32.PACK_AB R14, R17, R16 ;  /* 0x00000010110e723e */ /* 0x000fe400000000ff */
[----:B------:R-:W-:Y:S02]  /*27d0*/  F2FP.F16.F32.PACK_AB R15, R19, R18 ;  /* 0x00000012130f723e */ /* 0x000fe400000000ff */
[----:B------:R-:W-:-:S02]  /*27e0*/  F2FP.F16.F32.PACK_AB R21, R23, R22 ;  /* 0x000000161715723e */ /* 0x000fc400000000ff */
[----:B------:R-:W-:Y:S01]  /*27f0*/  F2FP.F16.F32.PACK_AB R28, R29, R28 ;  /* 0x0000001c1d1c723e */ /* 0x000fe200000000ff */
[----:B------:R4:W-:Y:S01]  /*2800*/  STS.128 [R2+UR8], R12 ;  /* 0x0000000c02007988 */ /* 0x0009e20008000c08 */
[----:B------:R-:W-:Y:S02]  /*2810*/  F2FP.F16.F32.PACK_AB R78, R81, R80 ;  /* 0x00000050514e723e */ /* 0x000fe400000000ff */
[----:B------:R-:W-:Y:S02]  /*2820*/  F2FP.F16.F32.PACK_AB R79, R83, R82 ;  /* 0x00000052534f723e */ /* 0x000fe400000000ff */
[----:B------:R-:W-:Y:S02]  /*2830*/  F2FP.F16.F32.PACK_AB R85, R87, R86 ;  /* 0x000000565755723e */ /* 0x000fe400000000ff */
[----:B------:R-:W-:Y:S01]  /*2840*/  F2FP.F16.F32.PACK_AB R92, R93, R92 ;  /* 0x0000005c5d5c723e */ /* 0x000fe200000000ff */
[----:B------:R4:W-:Y:S01]  /*2850*/  STS.128 [R2+UR8+0x4000], R76 ;  /* 0x0040004c02007988 */ /* 0x0009e20008000c08 */
[----:B------:R-:W-:-:S02]  /*2860*/  F2FP.F16.F32.PACK_AB R22, R25, R24 ;  /* 0x000000181916723e */ /* 0x000fc400000000ff */
[----:B------:R-:W-:Y:S02]  /*2870*/  F2FP.F16.F32.PACK_AB R23, R27, R26 ;  /* 0x0000001a1b17723e */ /* 0x000fe400000000ff */
[----:B------:R-:W-:Y:S02]  /*2880*/  F2FP.F16.F32.PACK_AB R29, R31, R30 ;  /* 0x0000001e1f1d723e */ /* 0x000fe400000000ff */
[----:B------:R-:W-:Y:S01]  /*2890*/  F2FP.F16.F32.PACK_AB R36, R37, R36 ;  /* 0x000000242524723e */ /* 0x000fe200000000ff */
[----:B------:R4:W-:Y:S01]  /*28a0*/  STS.128 [R3+UR8], R20 ;  /* 0x0000001403007988 */ /* 0x0009e20008000c08 */
[----:B------:R-:W-:Y:S02]  /*28b0*/  F2FP.F16.F32.PACK_AB R86, R89, R88 ;  /* 0x000000585956723e */ /* 0x000fe400000000ff */
[----:B------:R-:W-:Y:S02]  /*28c0*/  F2FP.F16.F32.PACK_AB R87, R91, R90 ;  /* 0x0000005a5b57723e */ /* 0x000fe400000000ff */
[----:B------:R-:W-:-:S02]  /*28d0*/  F2FP.F16.F32.PACK_AB R93, R95, R94 ;  /* 0x0000005e5f5d723e */ /* 0x000fc400000000ff */
[----:B------:R-:W-:Y:S01]  /*28e0*/  F2FP.F16.F32.PACK_AB R100, R101, R100 ;  /* 0x000000646564723e */ /* 0x000fe200000000ff */
[----:B------:R4:W-:Y:S01]  /*28f0*/  STS.128 [R3+UR8+0x4000], R84 ;  /* 0x0040005403007988 */ /* 0x0009e20008000c08 */
        /* <DEDUP_REMOVED lines=8> */
[----:B------:R-:W-:Y:S02]  /*2980*/  LOP3.LUT R8, R0, 0x30, RZ, 0x3c, !PT ;  /* 0x0000003000087812 */ /* 0x000fe400078e3cff */
[----:B------:R-:W-:Y:S02]  /*2990*/  F2FP.F16.F32.PACK_AB R38, R41, R40 ;  /* 0x000000282926723e */ /* 0x000fe400000000ff */
[----:B------:R-:W-:Y:S01]  /*29a0*/  F2FP.F16.F32.PACK_AB R39, R43, R42 ;  /* 0x0000002a2b27723e */ /* 0x000fe200000000ff */
[----:B------:R4:W-:Y:S01]  /*29b0*/  STS.128 [R8+UR8], R28 ;  /* 0x0000001c08007988 */ /* 0x0009e20008000c08 */
[----:B------:R-:W-:-:S02]  /*29c0*/  F2FP.F16.F32.PACK_AB R45, R47, R46 ;  /* 0x0000002e2f2d723e */ /* 0x000fc400000000ff */
[----:B------:R-:W-:Y:S01]  /*29d0*/  F2FP.F16.F32.PACK_AB R52, R53, R52 ;  /* 0x000000343534723e */ /* 0x000fe200000000ff */
[----:B------:R4:W-:Y:S01]  /*29e0*/  STS.128 [R8+UR8+0x4000], R92 ;  /* 0x0040005c08007988 */ /* 0x0009e20008000c08 */
[----:B------:R-:W-:Y:S02]  /*29f0*/  F2FP.F16.F32.PACK_AB R102, R105, R104 ;  /* 0x000000686966723e */ /* 0x000fe400000000ff */
[----:B------:R-:W-:Y:S02]  /*2a00*/  F2FP.F16.F32.PACK_AB R103, R107, R106 ;  /* 0x0000006a6b67723e */ /* 0x000fe400000000ff */
[----:B------:R-:W-:Y:S02]  /*2a10*/  F2FP.F16.F32.PACK_AB R109, R111, R110 ;  /* 0x0000006e6f6d723e */ /* 0x000fe400000000ff */
[----:B------:R-:W-:Y:S02]  /*2a20*/  F2FP.F16.F32.PACK_AB R116, R117, R116 ;  /* 0x000000747574723e */ /* 0x000fe400000000ff */
[----:B------:R-:W-:-:S02]  /*2a30*/  LOP3.LUT R9, R0, 0x40, RZ, 0x3c, !PT ;  /* 0x0000004000097812 */ /* 0x000fc400078e3cff */
[----:B------:R-:W-:Y:S02]  /*2a40*/  F2FP.F16.F32.PACK_AB R46, R49, R48 ;  /* 0x00000030312e723e */ /* 0x000fe400000000ff */
[----:B------:R-:W-:Y:S01]  /*2a50*/  F2FP.F16.F32.PACK_AB R47, R51, R50 ;  /* 0x00000032332f723e */ /* 0x000fe200000000ff */
[----:B------:R4:W-:Y:S01]  /*2a60*/  STS.128 [R9+UR8], R36 ;  /* 0x0000002409007988 */ /* 0x0009e20008000c08 */
[----:B------:R-:W-:Y:S02]  /*2a70*/  F2FP.F16.F32.PACK_AB R53, R55, R54 ;  /* 0x000000363735723e */ /* 0x000fe400000000ff */
[----:B------:R-:W-:Y:S01]  /*2a80*/  F2FP.F16.F32.PACK_AB R60, R61, R60 ;  /* 0x0000003c3d3c723e */ /* 0x000fe200000000ff */
[----:B------:R4:W-:Y:S01]  /*2a90*/  STS.128 [R9+UR8+0x4000], R100 ;  /* 0x0040006409007988 */ /* 0x0009e20008000c08 */
[----:B------:R-:W-:Y:S02]  /*2aa0*/  F2FP.F16.F32.PACK_AB R110, R113, R112 ;  /* 0x00000070716e723e */ /* 0x000fe400000000ff */
[----:B------:R-:W-:-:S02]  /*2ab0*/  F2FP.F16.F32.PACK_AB R111, R115, R114 ;  /* 0x00000072736f723e */ /* 0x000fc400000000ff */
        /* <DEDUP_REMOVED lines=11> */
[----:B--2---:R-:W-:Y:S02]  /*2b70*/  LOP3.LUT R4, R0, 0x60, RZ, 0x3c, !PT ;  /* 0x0000006000047812 */ /* 0x004fe400078e3cff */
[----:B------:R-:W-:Y:S02]  /*2b80*/  F2FP.F16.F32.PACK_AB R62, R65, R64 ;  /* 0x00000040413e723e */ /* 0x000fe400000000ff */
[----:B------:R-:W-:Y:S01]  /*2b90*/  F2FP.F16.F32.PACK_AB R63, R67, R66 ;  /* 0x00000042433f723e */ /* 0x000fe200000000ff */
[----:B------:R4:W-:Y:S01]  /*2ba0*/  STS.128 [R4+UR8], R52 ;  /* 0x0000003404007988 */ /* 0x0009e20008000c08 */
[----:B------:R-:W-:-:S02]  /*2bb0*/  F2FP.F16.F32.PACK_AB R126, R129, R128 ;  /* 0x00000080817e723e */ /* 0x000fc400000000ff */
[----:B------:R-:W-:Y:S01]  /*2bc0*/  F2FP.F16.F32.PACK_AB R127, R131, R130 ;  /* 0x00000082837f723e */ /* 0x000fe200000000ff */
[----:B------:R4:W-:Y:S01]  /*2bd0*/  STS.128 [R4+UR8+0x4000], R116 ;  /* 0x0040007404007988 */ /* 0x0009e20008000c08 */
[----:B---3--:R-:W-:-:S05]  /*2be0*/  LOP3.LUT R0, R0, 0x70, RZ, 0x3c, !PT ;  /* 0x0000007000007812 */ /* 0x008fca00078e3cff */
[----:B------:R4:W-:Y:S04]  /*2bf0*/  STS.128 [R0+UR8], R60 ;  /* 0x0000003c00007988 */ /* 0x0009e80008000c08 */
[----:B------:R4:W-:Y:S01]  /*2c00*/  STS.128 [R0+UR8+0x4000], R124 ;  /* 0x0040007c00007988 */ /* 0x0009e20008000c08 */
[----:B------:R2:W-:Y:S06]  /*2c10*/  MEMBAR.ALL.CTA ;  /* 0x0000000000007992 */ /* 0x0005ec0000008000 */
[----:B--2---:R-:W2:Y:S02]  /*2c20*/  FENCE.VIEW.ASYNC.S ;  /* 0x00000000000073c6 */ /* 0x004ea40000000000 */
[----:B--2---:R-:W-:Y:S06]  /*2c30*/  BAR.SYNC.DEFER_BLOCKING 0x0 ;  /* 0x0000000000007b1d */ /* 0x004fec0000010000 */
[----:B------:R4:W-:Y:S01]  /*2c40*/  @UP1 UTMASTG.2D [UR4], [UR10] ;  /* 0x000000040a0013b5 */ /* 0x0009e20008008000 */
[----:B------:R0:W-:Y:S01]  /*2c50*/  UTMACMDFLUSH ;  /* 0x00000000000079b7 */ /* 0x0001e20000000000 */
[----:B------:R-:W-:-:S04]  /*2c60*/  DEPBAR.LE SB0, 0x0 ;  /* 0x000080000000791a */ /* 0x000fc80000000000 */
[----:B------:R-:W-:Y:S08]  /*2c70*/  BAR.SYNC.DEFER_BLOCKING 0x0 ;  /* 0x0000000000007b1d */ /* 0x000ff00000010000 */
[----:B------:R-:W-:Y:S06]  /*2c80*/  BAR.SYNC.DEFER_BLOCKING 0x0 ;  /* 0x0000000000007b1d */ /* 0x000fec0000010000 */
[----:B----4-:R-:W-:Y:S05]  /*2c90*/  @P2 BRA `(.L_x_71) ;  /* 0x0000000000a02947 */ /* 0x010fea0003800000 */
[----:B------:R-:W2:Y:S01]  /*2ca0*/  S2UR UR5, SR_CgaCtaId ;  /* 0x00000000000579c3 */ /* 0x000ea20000008800 */
[----:B------:R-:W-:Y:S01]  /*2cb0*/  NOP ;  /* 0x0000000000007918 */ /* 0x000fe20000000000 */
[----:B------:R-:W-:Y:S01]  /*2cc0*/  UMOV UR4, 0x50 ;  /* 0x0000005000047882 */ /* 0x000fe20000000000 */
[----:B------:R-:W-:Y:S02]  /*2cd0*/  IMAD.U32 R0, RZ, RZ, UR24 ;  /* 0x00000018ff007e24 */ /* 0x000fe4000f8e00ff */
[----:B------:R-:W-:Y:S02]  /*2ce0*/  IMAD.MOV.U32 R3, RZ, RZ, 0xff ;  /* 0x000000ffff037424 */ /* 0x000fe400078e00ff */
[----:B------:R-:W-:Y:S01]  /*2cf0*/  IMAD.MOV.U32 R7, RZ, RZ, 0x1 ;  /* 0x00000001ff077424 */ /* 0x000fe200078e00ff */
[----:B------:R-:W-:-:S04]  /*2d00*/  LOP3.LUT R0, R0, 0xffff, RZ, 0xc0, !PT ;  /* 0x0000ffff00007812 */ /* 0x000fc800078ec0ff */
[----:B------:R-:W-:-:S05]  /*2d10*/  SHF.R.U32.HI R0, RZ, 0x5, R0 ;  /* 0x00000005ff007819 */ /* 0x000fca0000011600 */
[----:B------:R-:W-:Y:S01]  /*2d20*/  VIADD R2, R0, 0x10 ;  /* 0x0000001000027836 */ /* 0x000fe20000000000 */
[----:B------:R-:W-:Y:S01]  /*2d30*/  SHF.L.U32 R0, R3, R0, RZ ;  /* 0x0000000003007219 */ /* 0x000fe200000006ff */
[----:B--2---:R-:W-:-:S03]  /*2d40*/  ULEA UR6, UR5, UR4, 0x18 ;  /* 0x0000000405067291 */ /* 0x004fc6000f8ec0ff */
[----:B------:R-:W-:-:S04]  /*2d50*/  SHF.L.U32 R3, R7, R2, RZ ;  /* 0x0000000207037219 */ /* 0x000fc800000006ff */
[----:B------:R-:W-:Y:S02]  /*2d60*/  LOP3.LUT R0, R3, R0, RZ, 0xfc, !PT ;  /* 0x0000000003007212 */ /* 0x000fe400078efcff */
[----:B------:R-:W2:Y:S02]  /*2d70*/  LDS R5, [UR6] ;  /* 0x00000006ff057984 */ /* 0x000ea40008000800 */
[C---:B------:R-:W-:Y:S02]  /*2d80*/  LOP3.LUT R2, R0.reuse, 0xffff, RZ, 0xc0, !PT ;  /* 0x0000ffff00027812 */ /* 0x040fe400078ec0ff */
[----:B--2---:R-:W-:-:S04]  /*2d90*/  LOP3.LUT R3, R0, 0xffff, R5, 0x80, !PT ;  /* 0x0000ffff00037812 */ /* 0x004fc800078e8005 */
[----:B------:R-:W-:-:S13]  /*2da0*/  ISETP.NE.AND P0, PT, R3, R2, PT ;  /* 0x000000020300720c */ /* 0x000fda0003f05270 */
[----:B------:R-:W-:Y:S05]  /*2db0*/  @P0 BRA `(.L_x_72) ;  /* 0x0000000000500947 */ /* 0x000fea0003800000 */
[----:B------:R-:W-:Y:S02]  /*2dc0*/  SHF.R.U32.HI R5, RZ, 0x10, R5 ;  /* 0x00000010ff057819 */ /* 0x000fe40000011605 */
[----:B------:R-:W-:-:S04]  /*2dd0*/  SHF.R.U32.HI R2, RZ, 0x10, R0 ;  /* 0x00000010ff027819 */ /* 0x000fc80000011600 */
[----:B------:R-:W-:-:S04]  /*2de0*/  LOP3.LUT R5, R5, R2, RZ, 0xc0, !PT ;  /* 0x0000000205057212 */ /* 0x000fc800078ec0ff */
[----:B------:R-:W-:-:S13]  /*2df0*/  ISETP.NE.AND P0, PT, R5, R2, PT ;  /* 0x000000020500720c */ /* 0x000fda0003f05270 */
[----:B------:R-:W-:Y:S05]  /*2e00*/  @P0 BRA `(.L_x_73) ;  /* 0x0000000000300947 */ /* 0x000fea0003800000 */
[----:B------:R-:W-:Y:S01]  /*2e10*/  R2UR UR4, R0 ;  /* 0x00000000000472ca */ /* 0x000fe200000e0000 */
[----:B------:R-:W-:Y:S01]  /*2e20*/  VOTEU.ANY UR5, UPT, PT ;  /* 0x0000000000057886 */ /* 0x000fe200038e0100 */
[----:B------:R-:W2:Y:S01]  /*2e30*/  S2R R0, SR_LANEID ;  /* 0x0000000000007919 */ /* 0x000ea20000000000 */
[----:B------:R-:W-:-:S10]  /*2e40*/  UFLO.U32 UR5, UR5 ;  /* 0x00000005000572bd */ /* 0x000fd400080e0000 */
[----:B------:R-:W-:-:S06]  /*2e50*/  ULOP3.LUT UR4, URZ, UR4, URZ, 0x33, !UPT ;  /* 0x00000004ff047292 */ /* 0x000fcc000f8e33ff */
[----:B------:R-:W-:-:S04]  /*2e60*/  IMAD.U32 R2, RZ, RZ, UR4 ;  /* 0x00000004ff027e24 */ /* 0x000fc8000f8e00ff */
[----:B------:R-:W3:Y:S02]  /*2e70*/  REDUX UR7, R2 ;  /* 0x00000000020773c4 */ /* 0x000ee40000000000 */
[----:B------:R4:W-:Y:S01]  /*2e80*/  UTCATOMSWS.AND URZ, UR4 ;  /* 0x0000000400ff79e3 */ /* 0x0009e20008000000 */
[----:B--2---:R-:W-:Y:S01]  /*2e90*/  ISETP.EQ.U32.AND P0, PT, R0, UR5, PT ;  /* 0x0000000500007c0c */ /* 0x004fe2000bf02070 */
[----:B---3--:R-:W-:-:S12]  /*2ea0*/  IMAD.U32 R0, RZ, RZ, UR7 ;  /* 0x00000007ff007e24 */ /* 0x008fd8000f8e00ff */
[----:B------:R4:W-:Y:S01]  /*2eb0*/  @P0 ATOMS.AND RZ, [UR6], R0 ;  /* 0x00000000ffff098c */ /* 0x0009e2000a800006 */
[----:B------:R-:W-:Y:S05]  /*2ec0*/  BRA `(.L_x_71) ;  /* 0x0000000000147947 */ /* 0x000fea0003800000 */
.L_x_73:
[----:B------:R-:W-:-:S07]  /*2ed0*/  MOV R2, 0x2ef0 ;  /* 0x00002ef000027802 */ /* 0x000fce0000000f00 */
[----:B-1----:R-:W-:Y:S05]  /*2ee0*/  CALL.REL.NOINC `($__internal_0_$__cuda_sm10x_tcgen05_guardrail_trap_col_being_dealloced_not_returned_by_alloc) ;  /* 0x0000000000447944 */ /* 0x002fea0003c00000 */
[----:B------:R-:W-:Y:S05]  /*2ef0*/  BRA `(.L_x_71) ;  /* 0x0000000000087947 */ /* 0x000fea0003800000 */
.L_x_72:
[----:B------:R-:W-:-:S07]  /*2f00*/  MOV R2, 0x2f20 ;  /* 0x00002f2000027802 */ /* 0x000fce0000000f00 */
[----:B-1----:R-:W-:Y:S05]  /*2f10*/  CALL.REL.NOINC `($__internal_2_$__cuda_sm10x_tcgen05_guardrail_trap_unallocated_columns_being_dealloced) ;  /* 0x0000000000507944 */ /* 0x002fea0003c00000 */
.L_x_71:
[----:B------:R-:W-:Y:S01]  /*2f20*/  NOP ;  /* 0x0000000000007918 */ /* 0x000fe20000000000 */
[----:B----4-:R-:W-:Y:S05]  /*2f30*/  EXIT ;  /* 0x000000000000794d */ /* 0x010fea0003800000 */
.L_x_58:
[----:B------:R-:W2:Y:S02]  /*2f40*/  SYNCS.PHASECHK.TRANS64.TRYWAIT P0, [UR8+0x24000], RZ ;  /* 0x024000ffff0075a7 */ /* 0x000ea40008001108 */
[----:B--2---:R-:W-:Y:S05]  /*2f50*/  @!P0 BRA `(.L_x_58) ;  /* 0xfffffffc00f88947 */ /* 0x004fea000383ffff */
[----:B------:R-:W-:Y:S05]  /*2f60*/  BRA `(.L_x_74) ;  /* 0xffffffec00207947 */ /* 0x000fea000383ffff */
.L_x_60:
[----:B------:R-:W2:Y:S02]  /*2f70*/  SYNCS.PHASECHK.TRANS64.TRYWAIT P1, [UR8+0x24020], RZ ;  /* 0x024020ffff0075a7 */ /* 0x000ea40008021108 */
[----:B--2---:R-:W-:Y:S05]  /*2f80*/  @!P1 BRA `(.L_x_60) ;  /* 0xfffffffc00f89947 */ /* 0x004fea000383ffff */
[----:B------:R-:W-:Y:S05]  /*2f90*/  BRA `(.L_x_75) ;  /* 0xffffffec00c07947 */ /* 0x000fea000383ffff */
.L_x_61:
[----:B------:R-:W3:Y:S02]  /*2fa0*/  SYNCS.PHASECHK.TRANS64.TRYWAIT P0, [UR17+0x24000], R3 ;  /* 0x02400003ff0075a7 */ /* 0x000ee40008001111 */
[----:B---3--:R-:W-:Y:S05]  /*2fb0*/  @!P0 BRA `(.L_x_61) ;  /* 0xfffffffc00f88947 */ /* 0x008fea000383ffff */
[----:B------:R-:W-:Y:S05]  /*2fc0*/  BRA `(.L_x_76) ;  /* 0xfffffff000487947 */ /* 0x000fea000383ffff */
.L_x_63:
[----:B------:R-:W3:Y:S02]  /*2fd0*/  SYNCS.PHASECHK.TRANS64.TRYWAIT P0, [UR17+0x24020], R3 ;  /* 0x02402003ff0075a7 */ /* 0x000ee40008001111 */
[----:B---3--:R-:W-:Y:S05]  /*2fe0*/  @!P0 BRA `(.L_x_63) ;  /* 0xfffffffc00f88947 */ /* 0x008fea000383ffff */
[----:B------:R-:W-:Y:S05]  /*2ff0*/  BRA `(.L_x_77) ;  /* 0xfffffff000f47947 */ /* 0x000fea000383ffff */
        .weak           $__internal_0_$__cuda_sm10x_tcgen05_guardrail_trap_col_being_dealloced_not_returned_by_alloc
        .type           $__internal_0_$__cuda_sm10x_tcgen05_guardrail_trap_col_being_dealloced_not_returned_by_alloc,@function
        .size           $__internal_0_$__cuda_sm10x_tcgen05_guardrail_trap_col_being_dealloced_not_returned_by_alloc,($__internal_1_$__cuda_sm10x_tcgen05_guardrail_trap_phase_invalid_during_alloc - $__internal_0_$__cuda_sm10x_tcgen05_guardrail_trap_col_being_dealloced_not_returned_by_alloc)
$__internal_0_$__cuda_sm10x_tcgen05_guardrail_trap_col_being_dealloced_not_returned_by_alloc:
[----:B------:R-:W-:Y:S05]  /*3000*/  BPT.TRAP 0x1 ;  /* 0x000000040000795c */ /* 0x000fea0000300000 */
[----:B------:R-:W-:-:S04]  /*3010*/  IMAD.MOV.U32 R3, RZ, RZ, 0x0 ;  /* 0x00000000ff037424 */ /* 0x000fc800078e00ff */
[----:B------:R-:W-:Y:S05]  /*3020*/  RET.REL.NODEC R2 `(gluon_tcgen05) ;  /* 0xffffffcc02f47950 */ /* 0x000fea0003c3ffff */
        .weak           $__internal_1_$__cuda_sm10x_tcgen05_guardrail_trap_phase_invalid_during_alloc
        .type           $__internal_1_$__cuda_sm10x_tcgen05_guardrail_trap_phase_invalid_during_alloc,@function
        .size           $__internal_1_$__cuda_sm10x_tcgen05_guardrail_trap_phase_invalid_during_alloc,($__internal_2_$__cuda_sm10x_tcgen05_guardrail_trap_unallocated_columns_being_dealloced - $__internal_1_$__cuda_sm10x_tcgen05_guardrail_trap_phase_invalid_during_alloc)
$__internal_1_$__cuda_sm10x_tcgen05_guardrail_trap_phase_invalid_during_alloc:
[----:B------:R-:W-:Y:S05]  /*3030*/  BPT.TRAP 0x1 ;  /* 0x000000040000795c */ /* 0x000fea0000300000 */
[----:B------:R-:W-:-:S04]  /*3040*/  IMAD.MOV.U32 R3, RZ, RZ, 0x0 ;  /* 0x00000000ff037424 */ /* 0x000fc800078e00ff */
[----:B------:R-:W-:Y:S05]  /*3050*/  RET.REL.NODEC R2 `(gluon_tcgen05) ;  /* 0xffffffcc02e87950 */ /* 0x000fea0003c3ffff */
        .weak           $__internal_2_$__cuda_sm10x_tcgen05_guardrail_trap_unallocated_columns_being_dealloced
        .type           $__internal_2_$__cuda_sm10x_tcgen05_guardrail_trap_unallocated_columns_being_dealloced,@function
        .size           $__internal_2_$__cuda_sm10x_tcgen05_guardrail_trap_unallocated_columns_being_dealloced,(.L_x_81 - $__internal_2_$__cuda_sm10x_tcgen05_guardrail_trap_unallocated_columns_being_dealloced)
$__internal_2_$__cuda_sm10x_tcgen05_guardrail_trap_unallocated_columns_being_dealloced:
[----:B------:R-:W-:Y:S05]  /*3060*/  BPT.TRAP 0x1 ;  /* 0x000000040000795c */ /* 0x000fea0000300000 */
[----:B------:R-:W-:-:S04]  /*3070*/  IMAD.MOV.U32 R3, RZ, RZ, 0x0 ;  /* 0x00000000ff037424 */ /* 0x000fc800078e00ff */
[----:B------:R-:W-:Y:S05]  /*3080*/  RET.REL.NODEC R2 `(gluon_tcgen05) ;  /* 0xffffffcc02dc7950 */ /* 0x000fea0003c3ffff */
.L_x_78:
[----:B------:R-:W-:-:S00]  /*3090*/  BRA `(.L_x_78) ;  /* 0xfffffffc00fc7947 */ /* 0x000fc0000383ffff */
[----:B------:R-:W-:-:S00]  /*30a0*/  NOP ;  /* 0x0000000000007918 */ /* 0x000fc00000000000 */
        /* <DEDUP_REMOVED lines=13> */
.L_x_81:


//--------------------- .nv.shared.gluon_tcgen05  --------------------------
	.section	.nv.shared.gluon_tcgen05,"aw",@nobits
	.sectionflags	@""
	.align	16
	.zero		1024


//--------------------- .nv.shared.reserved.0     --------------------------
	.section	.nv.shared.reserved.0,"aw",@nobits
	.align	8
	.weak		__nv_reservedSMEM_offset_0_alias
	.size		__nv_reservedSMEM_offset_0_alias, 0, 64
	.other		__nv_reservedSMEM_offset_0_alias,@"STO_CUDA_RESERVED_SHARED STV_DEFAULT"
__nv_reservedSMEM_offset_0_alias:
	.zero		0
.nv.shared.reserved.0:
	.zero		64
	.weak		__nv_reservedSMEM_allocation_phase
	.type		__nv_reservedSMEM_allocation_phase,@object
	.size		__nv_reservedSMEM_allocation_phase,(.L_0 - __nv_reservedSMEM_allocation_phase)
__nv_reservedSMEM_allocation_phase:
	.zero		1
.L_0:
	.zero		7
	.weak		__nv_reservedSMEM_devtool_atexit_pc
	.type		__nv_reservedSMEM_devtool_atexit_pc,@object
	.size		__nv_reservedSMEM_devtool_atexit_pc,(__nv_reservedSMEM_allocation_mask - __nv_reservedSMEM_devtool_atexit_pc)
__nv_reservedSMEM_devtool_atexit_pc:
	.zero		8
	.weak		__nv_reservedSMEM_allocation_mask
	.type		__nv_reservedSMEM_allocation_mask,@object
	.size		__nv_reservedSMEM_allocation_mask,(.L_2 - __nv_reservedSMEM_allocation_mask)
__nv_reservedSMEM_allocation_mask:
	.zero		4
.L_2:


//--------------------- .nv.constant0.gluon_tcgen05 --------------------------
	.section	.nv.constant0.gluon_tcgen05,"a",@progbits
	.sectionflags	@""
	.align	4
.nv.constant0.gluon_tcgen05:
	.zero		976


//--------------------- SYMBOLS --------------------------

	.type		.nv.reservedSmem.offset0,@object
	.size		.nv.reservedSmem.offset0,0x4
	.type		.nv.reservedSmem.cap,@object
	.size		.nv.reservedSmem.cap,0x4
